	.target	sm_100a

	.elftype	@"ET_EXEC"


//--------------------- .note.nv.tkinfo           --------------------------
	.section	.note.nv.tkinfo,"",@"SHT_NOTE"
	.sectionflags	@"SHF_NOTE_NV_TKINFO"
	.tkinfo
        /*0018*/ 	.word	0x00000002
        /*0030*/ 	.string	""
        /*0030*/ 	.string	"ptxas"
        /*0030*/ 	.string	"Cuda compilation tools, release 13.0, V13.0.88"
        /*0030*/ 	.string	"Build cuda_13.0.r13.0/compiler.36424714_0"
        /*0030*/ 	.string	"-arch sm_100a -m 64 "



//--------------------- .note.nv.cuinfo           --------------------------
	.section	.note.nv.cuinfo,"",@"SHT_NOTE"
	.sectionflags	@"SHF_NOTE_NV_CUINFO"
        /*0018*/ 	.short	0x0002
        /*001a*/ 	.short	0x0064
        /*001c*/ 	.short	0x0082
	.zero		2


//--------------------- .nv.info                  --------------------------
	.section	.nv.info,"",@"SHT_CUDA_INFO"
	.align	4


	//----- nvinfo : EIATTR_REGCOUNT
	.align		4
        /*0000*/ 	.byte	0x04, 0x2f
        /*0002*/ 	.short	(.L_19 - .L_18)
	.align		4
.L_18:
        /*0004*/ 	.word	index@(_ZN7cutlass13device_kernelINS_4conv6kernel13ConvUniversalINS1_16ConvProblemShapeILNS1_8OperatorE1ELi2EEENS1_10collective14CollectiveConvINS1_47MainloopSm100TmaUmmaWarpSpecializedImplicitGemmILS5_1ELi12ELi2ELi1ELi2EN4cute5tupleIJNSA_1CILi2EEENSC_ILi1EEESE_EEEEENSB_IJNSC_ILi128EEESH_NSB_IJNSC_ILi32EEEEEEEEENS_10tfloat32_tESL_NSA_8TiledMMAINSA_8MMA_AtomIJNSA_23SM100_MMA_TF32_2x1SM_SSISL_SL_fLi128ELi128ELNSA_4UMMA5MajorE0ELSQ_1ELNSP_7ScaleInE0ELSR_0EEEEEENSA_6LayoutINSB_IJSE_SE_SE_EEENSB_IJNSC_ILi0EEESW_SW_EEEEENSB_IJNSA_10UnderscoreESZ_SZ_EEEEENS7_6detail27Sm100ImplicitGemmTileTraitsINSA_25SM100_TMA_2SM_LOAD_IM2COLENSA_14ComposedLayoutINSA_7SwizzleILi3ELi4ELi3EEENSA_18smem_ptr_flag_bitsILi32EEENSU_INSB_IJNSC_ILi8EEESI_EEENSB_IJSI_SE_EEEEEEEvEENS13_INSA_18SM100_TMA_2SM_LOADENS15_INS16_ILi2ELi5ELi2EEES19_NSU_INSB_IJSI_NSC_ILi4EEEEEENSB_IJSE_SI_EEEEEEEvEEEENS_8epilogue10collective18CollectiveEpilogueINS1P_23Sm100TmaWarpSpecializedILi4ELi2ELi16ELb1ELb0EEEJNSB_IJNSC_ILi64EEESH_SJ_EEENSB_IJNSU_IS1U_SE_EENSU_INSB_IJNSC_ILi16EEESD_EEENSB_IJSE_S1U_EEEEEEEESL_NSB_IJNSB_IJlllEEESE_SW_EEESL_S23_NS1P_6fusion15FusionCallbacksIS1T_NS24_17LinearCombinationISL_fSL_fLNS_15FloatRoundStyleE2EEES1V_S21_JEEENSA_5SM1004TMEM4LOAD26SM100_TMEM_LOAD_32dp32b16xENSA_20SM90_TMA_LOAD_IM2COLENS15_INS16_ILi2ELi4ELi3EEES19_NSU_INSB_IJS1A_S1X_EEENSB_IJS1X_SE_EEEEEEENSA_39AutoVectorizingCopyWithAssumedAlignmentILi128EEENSA_21SM90_TMA_STORE_IM2COLES2J_S2L_S2L_EEEvvEEEEvNT_6ParamsE)
        /*0008*/ 	.word	0x00000060


	//----- nvinfo : EIATTR_FRAME_SIZE
	.align		4
.L_19:
        /*000c*/ 	.byte	0x04, 0x11
        /*000e*/ 	.short	(.L_21 - .L_20)
	.align		4
.L_20:
        /*0010*/ 	.word	index@($__internal_2_$__cuda_sm10x_tcgen05_guardrail_trap_unallocated_columns_being_dealloced)
        /*0014*/ 	.word	0x00000008


	//----- nvinfo : EIATTR_FRAME_SIZE
	.align		4
.L_21:
        /*0018*/ 	.byte	0x04, 0x11
        /*001a*/ 	.short	(.L_23 - .L_22)
	.align		4
.L_22:
        /*001c*/ 	.word	index@($__internal_1_$__cuda_sm10x_tcgen05_guardrail_trap_phase_invalid_during_alloc)
        /*0020*/ 	.word	0x00000008


	//----- nvinfo : EIATTR_FRAME_SIZE
	.align		4
.L_23:
        /*0024*/ 	.byte	0x04, 0x11
        /*0026*/ 	.short	(.L_25 - .L_24)
	.align		4
.L_24:
        /*0028*/ 	.word	index@($__internal_0_$__cuda_sm10x_tcgen05_guardrail_trap_col_being_dealloced_not_returned_by_alloc)
        /*002c*/ 	.word	0x00000008


	//----- nvinfo : EIATTR_FRAME_SIZE
	.align		4
.L_25:
        /*0030*/ 	.byte	0x04, 0x11
        /*0032*/ 	.short	(.L_27 - .L_26)
	.align		4
.L_26:
        /*0034*/ 	.word	index@(_ZN7cutlass13device_kernelINS_4conv6kernel13ConvUniversalINS1_16ConvProblemShapeILNS1_8OperatorE1ELi2EEENS1_10collective14CollectiveConvINS1_47MainloopSm100TmaUmmaWarpSpecializedImplicitGemmILS5_1ELi12ELi2ELi1ELi2EN4cute5tupleIJNSA_1CILi2EEENSC_ILi1EEESE_EEEEENSB_IJNSC_ILi128EEESH_NSB_IJNSC_ILi32EEEEEEEEENS_10tfloat32_tESL_NSA_8TiledMMAINSA_8MMA_AtomIJNSA_23SM100_MMA_TF32_2x1SM_SSISL_SL_fLi128ELi128ELNSA_4UMMA5MajorE0ELSQ_1ELNSP_7ScaleInE0ELSR_0EEEEEENSA_6LayoutINSB_IJSE_SE_SE_EEENSB_IJNSC_ILi0EEESW_SW_EEEEENSB_IJNSA_10UnderscoreESZ_SZ_EEEEENS7_6detail27Sm100ImplicitGemmTileTraitsINSA_25SM100_TMA_2SM_LOAD_IM2COLENSA_14ComposedLayoutINSA_7SwizzleILi3ELi4ELi3EEENSA_18smem_ptr_flag_bitsILi32EEENSU_INSB_IJNSC_ILi8EEESI_EEENSB_IJSI_SE_EEEEEEEvEENS13_INSA_18SM100_TMA_2SM_LOADENS15_INS16_ILi2ELi5ELi2EEES19_NSU_INSB_IJSI_NSC_ILi4EEEEEENSB_IJSE_SI_EEEEEEEvEEEENS_8epilogue10collective18CollectiveEpilogueINS1P_23Sm100TmaWarpSpecializedILi4ELi2ELi16ELb1ELb0EEEJNSB_IJNSC_ILi64EEESH_SJ_EEENSB_IJNSU_IS1U_SE_EENSU_INSB_IJNSC_ILi16EEESD_EEENSB_IJSE_S1U_EEEEEEEESL_NSB_IJNSB_IJlllEEESE_SW_EEESL_S23_NS1P_6fusion15FusionCallbacksIS1T_NS24_17LinearCombinationISL_fSL_fLNS_15FloatRoundStyleE2EEES1V_S21_JEEENSA_5SM1004TMEM4LOAD26SM100_TMEM_LOAD_32dp32b16xENSA_20SM90_TMA_LOAD_IM2COLENS15_INS16_ILi2ELi4ELi3EEES19_NSU_INSB_IJS1A_S1X_EEENSB_IJS1X_SE_EEEEEEENSA_39AutoVectorizingCopyWithAssumedAlignmentILi128EEENSA_21SM90_TMA_STORE_IM2COLES2J_S2L_S2L_EEEvvEEEEvNT_6ParamsE)
        /*0038*/ 	.word	0x00000008


	//----- nvinfo : EIATTR_MIN_STACK_SIZE
	.align		4
.L_27:
        /*003c*/ 	.byte	0x04, 0x12
        /*003e*/ 	.short	(.L_29 - .L_28)
	.align		4
.L_28:
        /*0040*/ 	.word	index@(_ZN7cutlass13device_kernelINS_4conv6kernel13ConvUniversalINS1_16ConvProblemShapeILNS1_8OperatorE1ELi2EEENS1_10collective14CollectiveConvINS1_47MainloopSm100TmaUmmaWarpSpecializedImplicitGemmILS5_1ELi12ELi2ELi1ELi2EN4cute5tupleIJNSA_1CILi2EEENSC_ILi1EEESE_EEEEENSB_IJNSC_ILi128EEESH_NSB_IJNSC_ILi32EEEEEEEEENS_10tfloat32_tESL_NSA_8TiledMMAINSA_8MMA_AtomIJNSA_23SM100_MMA_TF32_2x1SM_SSISL_SL_fLi128ELi128ELNSA_4UMMA5MajorE0ELSQ_1ELNSP_7ScaleInE0ELSR_0EEEEEENSA_6LayoutINSB_IJSE_SE_SE_EEENSB_IJNSC_ILi0EEESW_SW_EEEEENSB_IJNSA_10UnderscoreESZ_SZ_EEEEENS7_6detail27Sm100ImplicitGemmTileTraitsINSA_25SM100_TMA_2SM_LOAD_IM2COLENSA_14ComposedLayoutINSA_7SwizzleILi3ELi4ELi3EEENSA_18smem_ptr_flag_bitsILi32EEENSU_INSB_IJNSC_ILi8EEESI_EEENSB_IJSI_SE_EEEEEEEvEENS13_INSA_18SM100_TMA_2SM_LOADENS15_INS16_ILi2ELi5ELi2EEES19_NSU_INSB_IJSI_NSC_ILi4EEEEEENSB_IJSE_SI_EEEEEEEvEEEENS_8epilogue10collective18CollectiveEpilogueINS1P_23Sm100TmaWarpSpecializedILi4ELi2ELi16ELb1ELb0EEEJNSB_IJNSC_ILi64EEESH_SJ_EEENSB_IJNSU_IS1U_SE_EENSU_INSB_IJNSC_ILi16EEESD_EEENSB_IJSE_S1U_EEEEEEEESL_NSB_IJNSB_IJlllEEESE_SW_EEESL_S23_NS1P_6fusion15FusionCallbacksIS1T_NS24_17LinearCombinationISL_fSL_fLNS_15FloatRoundStyleE2EEES1V_S21_JEEENSA_5SM1004TMEM4LOAD26SM100_TMEM_LOAD_32dp32b16xENSA_20SM90_TMA_LOAD_IM2COLENS15_INS16_ILi2ELi4ELi3EEES19_NSU_INSB_IJS1A_S1X_EEENSB_IJS1X_SE_EEEEEEENSA_39AutoVectorizingCopyWithAssumedAlignmentILi128EEENSA_21SM90_TMA_STORE_IM2COLES2J_S2L_S2L_EEEvvEEEEvNT_6ParamsE)
        /*0044*/ 	.word	0x00000008
.L_29:


//--------------------- .nv.compat                --------------------------
	.section	.nv.compat,"",@"SHT_CUDA_COMPAT_INFO"
	.align	4
        /*0000*/ 	.byte	0x02, 0x09, 0x01, 0x00, 0x02, 0x02, 0x02, 0x00, 0x02, 0x05, 0x05, 0x00, 0x03, 0x07, 0x01, 0x01
        /*0010*/ 	.byte	0x02, 0x03, 0x01, 0x00, 0x02, 0x06, 0x01, 0x00, 0x04, 0x0b, 0x08, 0x00, 0x09, 0x00, 0x00, 0x00
        /*0020*/ 	.byte	0x00, 0x00, 0x00, 0x00


//--------------------- .nv.info._ZN7cutlass13device_kernelINS_4conv6kernel13ConvUniversalINS1_16ConvProblemShapeILNS1_8OperatorE1ELi2EEENS1_10collective14CollectiveConvINS1_47MainloopSm100TmaUmmaWarpSpecializedImplicitGemmILS5_1ELi12ELi2ELi1ELi2EN4cute5tupleIJNSA_1CILi2EEENSC_ILi1EEESE_EEEEENSB_IJNSC_ILi128EEESH_NSB_IJNSC_ILi32EEEEEEEEENS_10tfloat32_tESL_NSA_8TiledMMAINSA_8MMA_AtomIJNSA_23SM100_MMA_TF32_2x1SM_SSISL_SL_fLi128ELi128ELNSA_4UMMA5MajorE0ELSQ_1ELNSP_7ScaleInE0ELSR_0EEEEEENSA_6LayoutINSB_IJSE_SE_SE_EEENSB_IJNSC_ILi0EEESW_SW_EEEEENSB_IJNSA_10UnderscoreESZ_SZ_EEEEENS7_6detail27Sm100ImplicitGemmTileTraitsINSA_25SM100_TMA_2SM_LOAD_IM2COLENSA_14ComposedLayoutINSA_7SwizzleILi3ELi4ELi3EEENSA_18smem_ptr_flag_bitsILi32EEENSU_INSB_IJNSC_ILi8EEESI_EEENSB_IJSI_SE_EEEEEEEvEENS13_INSA_18SM100_TMA_2SM_LOADENS15_INS16_ILi2ELi5ELi2EEES19_NSU_INSB_IJSI_NSC_ILi4EEEEEENSB_IJSE_SI_EEEEEEEvEEEENS_8epilogue10collective18CollectiveEpilogueINS1P_23Sm100TmaWarpSpecializedILi4ELi2ELi16ELb1ELb0EEEJNSB_IJNSC_ILi64EEESH_SJ_EEENSB_IJNSU_IS1U_SE_EENSU_INSB_IJNSC_ILi16EEESD_EEENSB_IJSE_S1U_EEEEEEEESL_NSB_IJNSB_IJlllEEESE_SW_EEESL_S23_NS1P_6fusion15FusionCallbacksIS1T_NS24_17LinearCombinationISL_fSL_fLNS_15FloatRoundStyleE2EEES1V_S21_JEEENSA_5SM1004TMEM4LOAD26SM100_TMEM_LOAD_32dp32b16xENSA_20SM90_TMA_LOAD_IM2COLENS15_INS16_ILi2ELi4ELi3EEES19_NSU_INSB_IJS1A_S1X_EEENSB_IJS1X_SE_EEEEEEENSA_39AutoVectorizingCopyWithAssumedAlignmentILi128EEENSA_21SM90_TMA_STORE_IM2COLES2J_S2L_S2L_EEEvvEEEEvNT_6ParamsE --------------------------
	.section	.nv.info._ZN7cutlass13device_kernelINS_4conv6kernel13ConvUniversalINS1_16ConvProblemShapeILNS1_8OperatorE1ELi2EEENS1_10collective14CollectiveConvINS1_47MainloopSm100TmaUmmaWarpSpecializedImplicitGemmILS5_1ELi12ELi2ELi1ELi2EN4cute5tupleIJNSA_1CILi2EEENSC_ILi1EEESE_EEEEENSB_IJNSC_ILi128EEESH_NSB_IJNSC_ILi32EEEEEEEEENS_10tfloat32_tESL_NSA_8TiledMMAINSA_8MMA_AtomIJNSA_23SM100_MMA_TF32_2x1SM_SSISL_SL_fLi128ELi128ELNSA_4UMMA5MajorE0ELSQ_1ELNSP_7ScaleInE0ELSR_0EEEEEENSA_6LayoutINSB_IJSE_SE_SE_EEENSB_IJNSC_ILi0EEESW_SW_EEEEENSB_IJNSA_10UnderscoreESZ_SZ_EEEEENS7_6detail27Sm100ImplicitGemmTileTraitsINSA_25SM100_TMA_2SM_LOAD_IM2COLENSA_14ComposedLayoutINSA_7SwizzleILi3ELi4ELi3EEENSA_18smem_ptr_flag_bitsILi32EEENSU_INSB_IJNSC_ILi8EEESI_EEENSB_IJSI_SE_EEEEEEEvEENS13_INSA_18SM100_TMA_2SM_LOADENS15_INS16_ILi2ELi5ELi2EEES19_NSU_INSB_IJSI_NSC_ILi4EEEEEENSB_IJSE_SI_EEEEEEEvEEEENS_8epilogue10collective18CollectiveEpilogueINS1P_23Sm100TmaWarpSpecializedILi4ELi2ELi16ELb1ELb0EEEJNSB_IJNSC_ILi64EEESH_SJ_EEENSB_IJNSU_IS1U_SE_EENSU_INSB_IJNSC_ILi16EEESD_EEENSB_IJSE_S1U_EEEEEEEESL_NSB_IJNSB_IJlllEEESE_SW_EEESL_S23_NS1P_6fusion15FusionCallbacksIS1T_NS24_17LinearCombinationISL_fSL_fLNS_15FloatRoundStyleE2EEES1V_S21_JEEENSA_5SM1004TMEM4LOAD26SM100_TMEM_LOAD_32dp32b16xENSA_20SM90_TMA_LOAD_IM2COLENS15_INS16_ILi2ELi4ELi3EEES19_NSU_INSB_IJS1A_S1X_EEENSB_IJS1X_SE_EEEEEEENSA_39AutoVectorizingCopyWithAssumedAlignmentILi128EEENSA_21SM90_TMA_STORE_IM2COLES2J_S2L_S2L_EEEvvEEEEvNT_6ParamsE,"",@"SHT_CUDA_INFO"
	.sectionflags	@""
	.align	4


	//----- nvinfo : EIATTR_CUDA_API_VERSION
	.align		4
        /*0000*/ 	.byte	0x04, 0x37
        /*0002*/ 	.short	(.L_31 - .L_30)
.L_30:
        /*0004*/ 	.word	0x00000082


	//----- nvinfo : EIATTR_KPARAM_INFO
	.align		4
.L_31:
        /*0008*/ 	.byte	0x04, 0x17
        /*000a*/ 	.short	(.L_33 - .L_32)
.L_32:
        /*000c*/ 	.word	0x00000000
        /*0010*/ 	.short	0x0000
        /*0012*/ 	.short	0x0000
        /*0014*/ 	.byte	0x00, 0xf0, 0x01, 0x20


	//----- nvinfo : EIATTR_AT_ENTRY_FRAGMENTS
	.align		4
.L_33:
        /*0018*/ 	.byte	0x04, 0x4f
        /*001a*/ 	.short	(.L_35 - .L_34)


	//   ....[0]....
.L_34:
        /*001c*/ 	.word	0x00000007


	//----- nvinfo : EIATTR_RESERVED_SMEM_USED
	.align		4
.L_35:
        /*0020*/ 	.byte	0x01, 0x41
	.zero		2


	//----- nvinfo : EIATTR_SPARSE_MMA_MASK
	.align		4
        /*0024*/ 	.byte	0x03, 0x50
        /*0026*/ 	.short	0x0000


	//----- nvinfo : EIATTR_TCGEN05_2CTA_USED
	.align		4
        /*0028*/ 	.byte	0x01, 0x52
	.zero		2


	//----- nvinfo : EIATTR_MAXREG_COUNT
	.align		4
        /*002c*/ 	.byte	0x03, 0x1b
        /*002e*/ 	.short	0x00ff


	//----- nvinfo : EIATTR_NUM_BARRIERS
	.align		4
        /*0030*/ 	.byte	0x02, 0x4c
        /*0032*/ 	.byte	0x07
	.zero		1


	//----- nvinfo : EIATTR_EXTERNS
	.align		4
        /*0034*/ 	.byte	0x04, 0x0f
        /*0036*/ 	.short	(.L_37 - .L_36)


	//   ....[0]....
	.align		4
.L_36:
        /*0038*/ 	.word	index@(__assertfail)


	//----- nvinfo : EIATTR_MERCURY_ISA_VERSION
	.align		4
.L_37:
        /*003c*/ 	.byte	0x03, 0x5f
        /*003e*/ 	.short	0x0101


	//----- nvinfo : EIATTR_INT_WARP_WIDE_INSTR_OFFSETS
	.align		4
        /*0040*/ 	.byte	0x04, 0x31
        /*0042*/ 	.short	(.L_39 - .L_38)


	//   ....[0]....
.L_38:
        /*0044*/ 	.word	0x00000d80


	//   ....[1]....
        /*0048*/ 	.word	0x00000e30


	//   ....[2]....
        /*004c*/ 	.word	0x00004880


	//   ....[3]....
        /*0050*/ 	.word	0x000048a0


	//   ....[4]....
        /*0054*/ 	.word	0x000048d0


	//   ....[5]....
        /*0058*/ 	.word	0x00005590


	//   ....[6]....
        /*005c*/ 	.word	0x00005650


	//   ....[7]....
        /*0060*/ 	.word	0x000056e0


	//   ....[8]....
        /*0064*/ 	.word	0x00005750


	//   ....[9]....
        /*0068*/ 	.word	0x00005820


	//   ....[10]....
        /*006c*/ 	.word	0x000058e0


	//   ....[11]....
        /*0070*/ 	.word	0x00005950


	//   ....[12]....
        /*0074*/ 	.word	0x00005a40


	//   ....[13]....
        /*0078*/ 	.word	0x00005b00


	//   ....[14]....
        /*007c*/ 	.word	0x00005c00


	//   ....[15]....
        /*0080*/ 	.word	0x00005d20


	//   ....[16]....
        /*0084*/ 	.word	0x00005d60


	//----- nvinfo : EIATTR_COOP_GROUP_MASK_REGIDS
	.align		4
.L_39:
        /*0088*/ 	.byte	0x04, 0x29
        /*008a*/ 	.short	(.L_41 - .L_40)


	//   ....[0]....
.L_40:
        /*008c*/ 	.word	0xffffffff


	//   ....[1]....
        /*0090*/ 	.word	0xffffffff


	//   ....[2]....
        /*0094*/ 	.word	0xffffffff


	//   ....[3]....
        /*0098*/ 	.word	0xffffffff


	//   ....[4]....
        /*009c*/ 	.word	0xffffffff


	//   ....[5]....
        /*00a0*/ 	.word	0xffffffff


	//   ....[6]....
        /*00a4*/ 	.word	0xffffffff


	//   ....[7]....
        /*00a8*/ 	.word	0xffffffff


	//   ....[8]....
        /*00ac*/ 	.word	0xffffffff


	//   ....[9]....
        /*00b0*/ 	.word	0xffffffff


	//   ....[10]....
        /*00b4*/ 	.word	0xffffffff


	//   ....[11]....
        /*00b8*/ 	.word	0xffffffff


	//   ....[12]....
        /*00bc*/ 	.word	0xffffffff


	//----- nvinfo : EIATTR_COOP_GROUP_INSTR_OFFSETS
	.align		4
.L_41:
        /*00c0*/ 	.byte	0x04, 0x28
        /*00c2*/ 	.short	(.L_43 - .L_42)


	//   ....[0]....
.L_42:
        /*00c4*/ 	.word	0x000000d0


	//   ....[1]....
        /*00c8*/ 	.word	0x00000540


	//   ....[2]....
        /*00cc*/ 	.word	0x00000810


	//   ....[3]....
        /*00d0*/ 	.word	0x000009b0


	//   ....[4]....
        /*00d4*/ 	.word	0x00000ab0


	//   ....[5]....
        /*00d8*/ 	.word	0x00000c00


	//   ....[6]....
        /*00dc*/ 	.word	0x00000ea0


	//   ....[7]....
        /*00e0*/ 	.word	0x00002600


	//   ....[8]....
        /*00e4*/ 	.word	0x00003750


	//   ....[9]....
        /*00e8*/ 	.word	0x00003c20


	//   ....[10]....
        /*00ec*/ 	.word	0x00003c50


	//   ....[11]....
        /*00f0*/ 	.word	0x000047a0


	//   ....[12]....
        /*00f4*/ 	.word	0x000049a0


	//----- nvinfo : EIATTR_VRC_CTA_INIT_COUNT
	.align		4
.L_43:
        /*00f8*/ 	.byte	0x02, 0x4a
        /*00fa*/ 	.byte	0x80
	.zero		1


	//----- nvinfo : EIATTR_SYSCALL_OFFSETS
	.align		4
        /*00fc*/ 	.byte	0x04, 0x46
        /*00fe*/ 	.short	(.L_45 - .L_44)


	//   ....[0]....
.L_44:
        /*0100*/ 	.word	0x00006960


	//   ....[1]....
        /*0104*/ 	.word	0x00006a50


	//   ....[2]....
        /*0108*/ 	.word	0x00007370


	//   ....[3]....
        /*010c*/ 	.word	0x00007d70


	//   ....[4]....
        /*0110*/ 	.word	0x00008720


	//   ....[5]....
        /*0114*/ 	.word	0x000090c0


	//----- nvinfo : EIATTR_MBARRIER_INSTR_OFFSETS
	.align		4
.L_45:
        /*0118*/ 	.byte	0x04, 0x39
        /*011a*/ 	.short	(.L_47 - .L_46)


	//   ....[0]....
.L_46:
        /*011c*/ 	.word	0x00000670
        /*0120*/ 	.word	0x000000ff
        /*0124*/ 	.word	0x00000000
        /*0128*/ 	.short	0x0100
        /*012a*/ 	.byte	0x04
	.zero		1


	//   ....[1]....
        /*012c*/ 	.word	0x00000680
        /*0130*/ 	.word	0x000000ff
        /*0134*/ 	.word	0x00000060
        /*0138*/ 	.short	0x0100
        /*013a*/ 	.byte	0x04
	.zero		1


	//   ....[2]....
        /*013c*/ 	.word	0x00000690
        /*0140*/ 	.word	0x000000ff
        /*0144*/ 	.word	0x00000008
        /*0148*/ 	.short	0x0100
        /*014a*/ 	.byte	0x04
	.zero		1


	//   ....[3]....
        /*014c*/ 	.word	0x000006a0
        /*0150*/ 	.word	0x000000ff
        /*0154*/ 	.word	0x00000068
        /*0158*/ 	.short	0x0100
        /*015a*/ 	.byte	0x04
	.zero		1


	//   ....[4]....
        /*015c*/ 	.word	0x000006b0
        /*0160*/ 	.word	0x000000ff
        /*0164*/ 	.word	0x00000010
        /*0168*/ 	.short	0x0100
        /*016a*/ 	.byte	0x04
	.zero		1


	//   ....[5]....
        /*016c*/ 	.word	0x000006c0
        /*0170*/ 	.word	0x000000ff
        /*0174*/ 	.word	0x00000070
        /*0178*/ 	.short	0x0100
        /*017a*/ 	.byte	0x04
	.zero		1


	//   ....[6]....
        /*017c*/ 	.word	0x000006d0
        /*0180*/ 	.word	0x000000ff
        /*0184*/ 	.word	0x00000018
        /*0188*/ 	.short	0x0100
        /*018a*/ 	.byte	0x04
	.zero		1


	//   ....[7]....
        /*018c*/ 	.word	0x000006e0
        /*0190*/ 	.word	0x000000ff
        /*0194*/ 	.word	0x00000078
        /*0198*/ 	.short	0x0100
        /*019a*/ 	.byte	0x04
	.zero		1


	//   ....[8]....
        /*019c*/ 	.word	0x000006f0
        /*01a0*/ 	.word	0x000000ff
        /*01a4*/ 	.word	0x00000020
        /*01a8*/ 	.short	0x0100
        /*01aa*/ 	.byte	0x04
	.zero		1


	//   ....[9]....
        /*01ac*/ 	.word	0x00000700
        /*01b0*/ 	.word	0x000000ff
        /*01b4*/ 	.word	0x00000080
        /*01b8*/ 	.short	0x0100
        /*01ba*/ 	.byte	0x04
	.zero		1


	//   ....[10]....
        /*01bc*/ 	.word	0x00000710
        /*01c0*/ 	.word	0x000000ff
        /*01c4*/ 	.word	0x00000028
        /*01c8*/ 	.short	0x0100
        /*01ca*/ 	.byte	0x04
	.zero		1


	//   ....[11]....
        /*01cc*/ 	.word	0x00000720
        /*01d0*/ 	.word	0x000000ff
        /*01d4*/ 	.word	0x00000088
        /*01d8*/ 	.short	0x0100
        /*01da*/ 	.byte	0x04
	.zero		1


	//   ....[12]....
        /*01dc*/ 	.word	0x00000730
        /*01e0*/ 	.word	0x000000ff
        /*01e4*/ 	.word	0x00000030
        /*01e8*/ 	.short	0x0100
        /*01ea*/ 	.byte	0x04
	.zero		1


	//   ....[13]....
        /*01ec*/ 	.word	0x00000740
        /*01f0*/ 	.word	0x000000ff
        /*01f4*/ 	.word	0x00000090
        /*01f8*/ 	.short	0x0100
        /*01fa*/ 	.byte	0x04
	.zero		1


	//   ....[14]....
        /*01fc*/ 	.word	0x00000750
        /*0200*/ 	.word	0x000000ff
        /*0204*/ 	.word	0x00000038
        /*0208*/ 	.short	0x0100
        /*020a*/ 	.byte	0x04
	.zero		1


	//   ....[15]....
        /*020c*/ 	.word	0x00000760
        /*0210*/ 	.word	0x000000ff
        /*0214*/ 	.word	0x00000098
        /*0218*/ 	.short	0x0100
        /*021a*/ 	.byte	0x04
	.zero		1


	//   ....[16]....
        /*021c*/ 	.word	0x00000770
        /*0220*/ 	.word	0x000000ff
        /*0224*/ 	.word	0x00000040
        /*0228*/ 	.short	0x0100
        /*022a*/ 	.byte	0x04
	.zero		1


	//   ....[17]....
        /*022c*/ 	.word	0x00000780
        /*0230*/ 	.word	0x000000ff
        /*0234*/ 	.word	0x000000a0
        /*0238*/ 	.short	0x0100
        /*023a*/ 	.byte	0x04
	.zero		1


	//   ....[18]....
        /*023c*/ 	.word	0x00000790
        /*0240*/ 	.word	0x000000ff
        /*0244*/ 	.word	0x00000048
        /*0248*/ 	.short	0x0100
        /*024a*/ 	.byte	0x04
	.zero		1


	//   ....[19]....
        /*024c*/ 	.word	0x000007a0
        /*0250*/ 	.word	0x000000ff
        /*0254*/ 	.word	0x000000a8
        /*0258*/ 	.short	0x0100
        /*025a*/ 	.byte	0x04
	.zero		1


	//   ....[20]....
        /*025c*/ 	.word	0x000007b0
        /*0260*/ 	.word	0x000000ff
        /*0264*/ 	.word	0x00000050
        /*0268*/ 	.short	0x0100
        /*026a*/ 	.byte	0x04
	.zero		1


	//   ....[21]....
        /*026c*/ 	.word	0x000007c0
        /*0270*/ 	.word	0x000000ff
        /*0274*/ 	.word	0x000000b0
        /*0278*/ 	.short	0x0100
        /*027a*/ 	.byte	0x04
	.zero		1


	//   ....[22]....
        /*027c*/ 	.word	0x000007d0
        /*0280*/ 	.word	0x000000ff
        /*0284*/ 	.word	0x00000058
        /*0288*/ 	.short	0x0100
        /*028a*/ 	.byte	0x04
	.zero		1


	//   ....[23]....
        /*028c*/ 	.word	0x000007e0
        /*0290*/ 	.word	0x000000ff
        /*0294*/ 	.word	0x000000b8
        /*0298*/ 	.short	0x0100
        /*029a*/ 	.byte	0x04
	.zero		1


	//   ....[24]....
        /*029c*/ 	.word	0x00000920
        /*02a0*/ 	.word	0x000000ff
        /*02a4*/ 	.word	0x000000c0
        /*02a8*/ 	.short	0x0100
        /*02aa*/ 	.byte	0x04
	.zero		1


	//   ....[25]....
        /*02ac*/ 	.word	0x00000930
        /*02b0*/ 	.word	0x000000ff
        /*02b4*/ 	.word	0x000000e0
        /*02b8*/ 	.short	0x0100
        /*02ba*/ 	.byte	0x04
	.zero		1


	//   ....[26]....
        /*02bc*/ 	.word	0x00000940
        /*02c0*/ 	.word	0x000000ff
        /*02c4*/ 	.word	0x000000c8
        /*02c8*/ 	.short	0x0100
        /*02ca*/ 	.byte	0x04
	.zero		1


	//   ....[27]....
        /*02cc*/ 	.word	0x00000950
        /*02d0*/ 	.word	0x000000ff
        /*02d4*/ 	.word	0x000000e8
        /*02d8*/ 	.short	0x0100
        /*02da*/ 	.byte	0x04
	.zero		1


	//   ....[28]....
        /*02dc*/ 	.word	0x00000960
        /*02e0*/ 	.word	0x000000ff
        /*02e4*/ 	.word	0x000000d0
        /*02e8*/ 	.short	0x0100
        /*02ea*/ 	.byte	0x04
	.zero		1


	//   ....[29]....
        /*02ec*/ 	.word	0x00000970
        /*02f0*/ 	.word	0x000000ff
        /*02f4*/ 	.word	0x000000f0
        /*02f8*/ 	.short	0x0100
        /*02fa*/ 	.byte	0x04
	.zero		1


	//   ....[30]....
        /*02fc*/ 	.word	0x00000980
        /*0300*/ 	.word	0x000000ff
        /*0304*/ 	.word	0x000000d8
        /*0308*/ 	.short	0x0100
        /*030a*/ 	.byte	0x04
	.zero		1


	//   ....[31]....
        /*030c*/ 	.word	0x00000990
        /*0310*/ 	.word	0x000000ff
        /*0314*/ 	.word	0x000000f8
        /*0318*/ 	.short	0x0100
        /*031a*/ 	.byte	0x04
	.zero		1


	//   ....[32]....
        /*031c*/ 	.word	0x00000a80
        /*0320*/ 	.word	0x000000ff
        /*0324*/ 	.word	0x00000100
        /*0328*/ 	.short	0x0100
        /*032a*/ 	.byte	0x04
	.zero		1


	//   ....[33]....
        /*032c*/ 	.word	0x00000a90
        /*0330*/ 	.word	0x000000ff
        /*0334*/ 	.word	0x00000108
        /*0338*/ 	.short	0x0100
        /*033a*/ 	.byte	0x04
	.zero		1


	//   ....[34]....
        /*033c*/ 	.word	0x00000bd0
        /*0340*/ 	.word	0x000000ff
        /*0344*/ 	.word	0x00000110
        /*0348*/ 	.short	0x0100
        /*034a*/ 	.byte	0x06
	.zero		1


	//   ....[35]....
        /*034c*/ 	.word	0x00000be0
        /*0350*/ 	.word	0x000000ff
        /*0354*/ 	.word	0x00000118
        /*0358*/ 	.short	0x0100
        /*035a*/ 	.byte	0x06
	.zero		1


	//   ....[36]....
        /*035c*/ 	.word	0x00000d20
        /*0360*/ 	.word	0x000000ff
        /*0364*/ 	.word	0x00000120
        /*0368*/ 	.short	0x0100
        /*036a*/ 	.byte	0x04
	.zero		1


	//   ....[37]....
        /*036c*/ 	.word	0x00000d30
        /*0370*/ 	.word	0x000000ff
        /*0374*/ 	.word	0x00000130
        /*0378*/ 	.short	0x0100
        /*037a*/ 	.byte	0x04
	.zero		1


	//   ....[38]....
        /*037c*/ 	.word	0x00000d40
        /*0380*/ 	.word	0x000000ff
        /*0384*/ 	.word	0x00000128
        /*0388*/ 	.short	0x0100
        /*038a*/ 	.byte	0x04
	.zero		1


	//   ....[39]....
        /*038c*/ 	.word	0x00000d50
        /*0390*/ 	.word	0x000000ff
        /*0394*/ 	.word	0x00000138
        /*0398*/ 	.short	0x0100
        /*039a*/ 	.byte	0x04
	.zero		1


	//   ....[40]....
        /*039c*/ 	.word	0x00000e50
        /*03a0*/ 	.word	0x000000ff
        /*03a4*/ 	.word	0x00000140
        /*03a8*/ 	.short	0x0100
        /*03aa*/ 	.byte	0x06
	.zero		1


	//   ....[41]....
        /*03ac*/ 	.word	0x00001980
        /*03b0*/ 	.word	0x000000ff
        /*03b4*/ 	.word	0x00000060
        /*03b8*/ 	.short	0x010a
        /*03ba*/ 	.byte	0x04
	.zero		1


	//   ....[42]....
        /*03bc*/ 	.word	0x00001c00
        /*03c0*/ 	.word	0x000000ff
        /*03c4*/ 	.word	0x00000060
        /*03c8*/ 	.short	0x010a
        /*03ca*/ 	.byte	0x19
	.zero		1


	//   ....[43]....
        /*03cc*/ 	.word	0x00001db0
        /*03d0*/ 	.word	0x000000ff
        /*03d4*/ 	.word	0x00000060
        /*03d8*/ 	.short	0x010a
        /*03da*/ 	.byte	0x07
	.zero		1


	//   ....[44]....
        /*03dc*/ 	.word	0x00001fd0
        /*03e0*/ 	.word	0x000000ff
        /*03e4*/ 	.word	0x00000108
        /*03e8*/ 	.short	0x0101
        /*03ea*/ 	.byte	0x25
	.zero		1


	//   ....[45]....
        /*03ec*/ 	.word	0x00002000
        /*03f0*/ 	.word	0x000000ff
        /*03f4*/ 	.word	0x00000060
        /*03f8*/ 	.short	0x010a
        /*03fa*/ 	.byte	0x04
	.zero		1


	//   ....[46]....
        /*03fc*/ 	.word	0x00002230
        /*0400*/ 	.word	0x000000ff
        /*0404*/ 	.word	0x00000060
        /*0408*/ 	.short	0x010a
        /*040a*/ 	.byte	0x19
	.zero		1


	//   ....[47]....
        /*040c*/ 	.word	0x000023e0
        /*0410*/ 	.word	0x000000ff
        /*0414*/ 	.word	0x00000060
        /*0418*/ 	.short	0x010a
        /*041a*/ 	.byte	0x07
	.zero		1


	//   ....[48]....
        /*041c*/ 	.word	0x00002610
        /*0420*/ 	.word	0x000000ff
        /*0424*/ 	.word	0x00000110
        /*0428*/ 	.short	0x010a
        /*042a*/ 	.byte	0x25
	.zero		1


	//   ....[49]....
        /*042c*/ 	.word	0x000026d0
        /*0430*/ 	.word	0x000000ff
        /*0434*/ 	.word	0x00000000
        /*0438*/ 	.short	0x0101
        /*043a*/ 	.byte	0x04
	.zero		1


	//   ....[50]....
        /*043c*/ 	.word	0x00002cd0
        /*0440*/ 	.word	0x000000ff
        /*0444*/ 	.word	0x00000000
        /*0448*/ 	.short	0x010a
        /*044a*/ 	.byte	0x04
	.zero		1


	//   ....[51]....
        /*044c*/ 	.word	0x00002d70
        /*0450*/ 	.word	0x000000ff
        /*0454*/ 	.word	0x00000000
        /*0458*/ 	.short	0x010a
        /*045a*/ 	.byte	0x05
	.zero		1


	//   ....[52]....
        /*045c*/ 	.word	0x00002e10
        /*0460*/ 	.word	0x000000ff
        /*0464*/ 	.word	0x00000000
        /*0468*/ 	.short	0x010a
        /*046a*/ 	.byte	0x05
	.zero		1


	//   ....[53]....
        /*046c*/ 	.word	0x00002eb0
        /*0470*/ 	.word	0x000000ff
        /*0474*/ 	.word	0x00000000
        /*0478*/ 	.short	0x010a
        /*047a*/ 	.byte	0x05
	.zero		1


	//   ....[54]....
        /*047c*/ 	.word	0x00002f50
        /*0480*/ 	.word	0x000000ff
        /*0484*/ 	.word	0x00000000
        /*0488*/ 	.short	0x010a
        /*048a*/ 	.byte	0x05
	.zero		1


	//   ....[55]....
        /*048c*/ 	.word	0x00002ff0
        /*0490*/ 	.word	0x000000ff
        /*0494*/ 	.word	0x00000000
        /*0498*/ 	.short	0x010a
        /*049a*/ 	.byte	0x05
	.zero		1


	//   ....[56]....
        /*049c*/ 	.word	0x00003090
        /*04a0*/ 	.word	0x000000ff
        /*04a4*/ 	.word	0x00000000
        /*04a8*/ 	.short	0x010a
        /*04aa*/ 	.byte	0x05
	.zero		1


	//   ....[57]....
        /*04ac*/ 	.word	0x00003130
        /*04b0*/ 	.word	0x000000ff
        /*04b4*/ 	.word	0x00000000
        /*04b8*/ 	.short	0x010a
        /*04ba*/ 	.byte	0x05
	.zero		1


	//   ....[58]....
        /*04bc*/ 	.word	0x000031d0
        /*04c0*/ 	.word	0x000000ff
        /*04c4*/ 	.word	0x00000000
        /*04c8*/ 	.short	0x010a
        /*04ca*/ 	.byte	0x05
	.zero		1


	//   ....[59]....
        /*04cc*/ 	.word	0x00003270
        /*04d0*/ 	.word	0x000000ff
        /*04d4*/ 	.word	0x00000000
        /*04d8*/ 	.short	0x010a
        /*04da*/ 	.byte	0x05
	.zero		1


	//   ....[60]....
        /*04dc*/ 	.word	0x00003310
        /*04e0*/ 	.word	0x000000ff
        /*04e4*/ 	.word	0x00000000
        /*04e8*/ 	.short	0x010a
        /*04ea*/ 	.byte	0x05
	.zero		1


	//   ....[61]....
        /*04ec*/ 	.word	0x000033c0
        /*04f0*/ 	.word	0x00000000
        /*04f4*/ 	.word	0x00000000
        /*04f8*/ 	.short	0x010a
        /*04fa*/ 	.byte	0xff
	.zero		1


	//   ....[62]....
        /*04fc*/ 	.word	0x00003510
        /*0500*/ 	.word	0x000000ff
        /*0504*/ 	.word	0x00000118
        /*0508*/ 	.short	0x010a
        /*050a*/ 	.byte	0x04
	.zero		1


	//   ....[63]....
        /*050c*/ 	.word	0x000035b0
        /*0510*/ 	.word	0x000000ff
        /*0514*/ 	.word	0x00000110
        /*0518*/ 	.short	0x010a
        /*051a*/ 	.byte	0x04
	.zero		1


	//   ....[64]....
        /*051c*/ 	.word	0x00003650
        /*0520*/ 	.word	0x000000ff
        /*0524*/ 	.word	0x00000000
        /*0528*/ 	.short	0x0101
        /*052a*/ 	.byte	0x05
	.zero		1


	//   ....[65]....
        /*052c*/ 	.word	0x00003690
        /*0530*/ 	.word	0x000000ff
        /*0534*/ 	.word	0x00000118
        /*0538*/ 	.short	0x0106
        /*053a*/ 	.byte	0x04
	.zero		1


	//   ....[66]....
        /*053c*/ 	.word	0x000036d0
        /*0540*/ 	.word	0x00000000
        /*0544*/ 	.word	0x00000118
        /*0548*/ 	.short	0x010a
        /*054a*/ 	.byte	0xff
	.zero		1


	//   ....[67]....
        /*054c*/ 	.word	0x00003920
        /*0550*/ 	.word	0x000000ff
        /*0554*/ 	.word	0x00000008
        /*0558*/ 	.short	0x010a
        /*055a*/ 	.byte	0x05
	.zero		1


	//   ....[68]....
        /*055c*/ 	.word	0x00003940
        /*0560*/ 	.word	0x000000ff
        /*0564*/ 	.word	0x00000008
        /*0568*/ 	.short	0x010a
        /*056a*/ 	.byte	0x05
	.zero		1


	//   ....[69]....
        /*056c*/ 	.word	0x00003ad0
        /*0570*/ 	.word	0x000000ff
        /*0574*/ 	.word	0x00000008
        /*0578*/ 	.short	0x010a
        /*057a*/ 	.byte	0x05
	.zero		1


	//   ....[70]....
        /*057c*/ 	.word	0x00003af0
        /*0580*/ 	.word	0x000000ff
        /*0584*/ 	.word	0x00000008
        /*0588*/ 	.short	0x010a
        /*058a*/ 	.byte	0x05
	.zero		1


	//   ....[71]....
        /*058c*/ 	.word	0x00003bb0
        /*0590*/ 	.word	0x000000ff
        /*0594*/ 	.word	0x00000000
        /*0598*/ 	.short	0x0101
        /*059a*/ 	.byte	0x04
	.zero		1


	//   ....[72]....
        /*059c*/ 	.word	0x00003f40
        /*05a0*/ 	.word	0x000000ff
        /*05a4*/ 	.word	0x00000110
        /*05a8*/ 	.short	0x010a
        /*05aa*/ 	.byte	0x14
	.zero		1


	//   ....[73]....
        /*05ac*/ 	.word	0x00003fe0
        /*05b0*/ 	.word	0x000000ff
        /*05b4*/ 	.word	0x00000000
        /*05b8*/ 	.short	0x0101
        /*05ba*/ 	.byte	0x22
	.zero		1


	//   ....[74]....
        /*05bc*/ 	.word	0x00004020
        /*05c0*/ 	.word	0x000000ff
        /*05c4*/ 	.word	0x00000130
        /*05c8*/ 	.short	0x010a
        /*05ca*/ 	.byte	0x19
	.zero		1


	//   ....[75]....
        /*05cc*/ 	.word	0x000040c0
        /*05d0*/ 	.word	0x000000ff
        /*05d4*/ 	.word	0x00000000
        /*05d8*/ 	.short	0x010a
        /*05da*/ 	.byte	0x04
	.zero		1


	//   ....[76]....
        /*05dc*/ 	.word	0x00004110
        /*05e0*/ 	.word	0x000000ff
        /*05e4*/ 	.word	0x00000000
        /*05e8*/ 	.short	0x010a
        /*05ea*/ 	.byte	0x12
	.zero		1


	//   ....[77]....
        /*05ec*/ 	.word	0x00004260
        /*05f0*/ 	.word	0x000000ff
        /*05f4*/ 	.word	0x00000000
        /*05f8*/ 	.short	0x010a
        /*05fa*/ 	.byte	0x05
	.zero		1


	//   ....[78]....
        /*05fc*/ 	.word	0x00004590
        /*0600*/ 	.word	0x000000ff
        /*0604*/ 	.word	0x00000000
        /*0608*/ 	.short	0x010a
        /*060a*/ 	.byte	0x04
	.zero		1


	//   ....[79]....
        /*060c*/ 	.word	0x00004630
        /*0610*/ 	.word	0x00000000
        /*0614*/ 	.word	0x00000000
        /*0618*/ 	.short	0x010a
        /*061a*/ 	.byte	0xff
	.zero		1


	//   ....[80]....
        /*061c*/ 	.word	0x00004670
        /*0620*/ 	.word	0x00000000
        /*0624*/ 	.word	0x00000000
        /*0628*/ 	.short	0x010a
        /*062a*/ 	.byte	0xff
	.zero		1


	//   ....[81]....
        /*062c*/ 	.word	0x000046e0
        /*0630*/ 	.word	0x000000ff
        /*0634*/ 	.word	0x00000000
        /*0638*/ 	.short	0x0101
        /*063a*/ 	.byte	0x04
	.zero		1


	//   ....[82]....
        /*063c*/ 	.word	0x00004720
        /*0640*/ 	.word	0x000000ff
        /*0644*/ 	.word	0x00000140
        /*0648*/ 	.short	0x010a
        /*064a*/ 	.byte	0x14
	.zero		1


	//   ....[83]....
        /*064c*/ 	.word	0x00004790
        /*0650*/ 	.word	0x000000ff
        /*0654*/ 	.word	0x00000000
        /*0658*/ 	.short	0x0101
        /*065a*/ 	.byte	0x04
	.zero		1


	//   ....[84]....
        /*065c*/ 	.word	0x00004cd0
        /*0660*/ 	.word	0x000000ff
        /*0664*/ 	.word	0x00000110
        /*0668*/ 	.short	0x010a
        /*066a*/ 	.byte	0x1f
	.zero		1


	//   ....[85]....
        /*066c*/ 	.word	0x00004d70
        /*0670*/ 	.word	0x000000ff
        /*0674*/ 	.word	0x00000000
        /*0678*/ 	.short	0x0101
        /*067a*/ 	.byte	0x3d
	.zero		1


	//   ....[86]....
        /*067c*/ 	.word	0x000052c0
        /*0680*/ 	.word	0x000000ff
        /*0684*/ 	.word	0x00000108
        /*0688*/ 	.short	0x010a
        /*068a*/ 	.byte	0x1f
	.zero		1


	//   ....[87]....
        /*068c*/ 	.word	0x00005460
        /*0690*/ 	.word	0x000000ff
        /*0694*/ 	.word	0x000000e0
        /*0698*/ 	.short	0x010a
        /*069a*/ 	.byte	0x1f
	.zero		1


	//   ....[88]....
        /*069c*/ 	.word	0x00005700
        /*06a0*/ 	.word	0x000000ff
        /*06a4*/ 	.word	0x000000c0
        /*06a8*/ 	.short	0x010b
        /*06aa*/ 	.byte	0x1f
	.zero		1


	//   ....[89]....
        /*06ac*/ 	.word	0x00005710
        /*06b0*/ 	.word	0x000000ff
        /*06b4*/ 	.word	0x00000000
        /*06b8*/ 	.short	0x0101
        /*06ba*/ 	.byte	0x41
	.zero		1


	//   ....[90]....
        /*06bc*/ 	.word	0x00005720
        /*06c0*/ 	.word	0x000000ff
        /*06c4*/ 	.word	0x000000e8
        /*06c8*/ 	.short	0x010a
        /*06ca*/ 	.byte	0x1f
	.zero		1


	//   ....[91]....
        /*06cc*/ 	.word	0x00005900
        /*06d0*/ 	.word	0x000000ff
        /*06d4*/ 	.word	0x000000c8
        /*06d8*/ 	.short	0x010b
        /*06da*/ 	.byte	0x1f
	.zero		1


	//   ....[92]....
        /*06dc*/ 	.word	0x00005910
        /*06e0*/ 	.word	0x000000ff
        /*06e4*/ 	.word	0x00000000
        /*06e8*/ 	.short	0x0101
        /*06ea*/ 	.byte	0x40
	.zero		1


	//   ....[93]....
        /*06ec*/ 	.word	0x00005920
        /*06f0*/ 	.word	0x000000ff
        /*06f4*/ 	.word	0x000000f0
        /*06f8*/ 	.short	0x010a
        /*06fa*/ 	.byte	0x1f
	.zero		1


	//   ....[94]....
        /*06fc*/ 	.word	0x00005b20
        /*0700*/ 	.word	0x000000ff
        /*0704*/ 	.word	0x000000d0
        /*0708*/ 	.short	0x010b
        /*070a*/ 	.byte	0x1f
	.zero		1


	//   ....[95]....
        /*070c*/ 	.word	0x00005b30
        /*0710*/ 	.word	0x000000ff
        /*0714*/ 	.word	0x00000000
        /*0718*/ 	.short	0x0101
        /*071a*/ 	.byte	0x3f
	.zero		1


	//   ....[96]....
        /*071c*/ 	.word	0x00005b40
        /*0720*/ 	.word	0x000000ff
        /*0724*/ 	.word	0x000000f8
        /*0728*/ 	.short	0x010a
        /*072a*/ 	.byte	0x1f
	.zero		1


	//   ....[97]....
        /*072c*/ 	.word	0x00005d80
        /*0730*/ 	.word	0x000000ff
        /*0734*/ 	.word	0x000000d8
        /*0738*/ 	.short	0x010b
        /*073a*/ 	.byte	0x1f
	.zero		1


	//   ....[98]....
        /*073c*/ 	.word	0x00005d90
        /*0740*/ 	.word	0x000000ff
        /*0744*/ 	.word	0x00000000
        /*0748*/ 	.short	0x0101
        /*074a*/ 	.byte	0x3e
	.zero		1


	//   ....[99]....
        /*074c*/ 	.word	0x00005dd0
        /*0750*/ 	.word	0x000000ff
        /*0754*/ 	.word	0x000000e0
        /*0758*/ 	.short	0x010a
        /*075a*/ 	.byte	0x1f
	.zero		1


	//   ....[100]....
        /*075c*/ 	.word	0x00005df0
        /*0760*/ 	.word	0x000000ff
        /*0764*/ 	.word	0x000000e8
        /*0768*/ 	.short	0x010a
        /*076a*/ 	.byte	0x1f
	.zero		1


	//   ....[101]....
        /*076c*/ 	.word	0x00005e10
        /*0770*/ 	.word	0x000000ff
        /*0774*/ 	.word	0x000000f0
        /*0778*/ 	.short	0x010a
        /*077a*/ 	.byte	0x1f
	.zero		1


	//   ....[102]....
        /*077c*/ 	.word	0x00005e50
        /*0780*/ 	.word	0x00000000
        /*0784*/ 	.word	0x000000f8
        /*0788*/ 	.short	0x010a
        /*078a*/ 	.byte	0xff
	.zero		1


	//   ....[103]....
        /*078c*/ 	.word	0x00006200
        /*0790*/ 	.word	0x000000ff
        /*0794*/ 	.word	0x00000110
        /*0798*/ 	.short	0x010a
        /*079a*/ 	.byte	0x2c
	.zero		1


	//   ....[104]....
        /*079c*/ 	.word	0x000062d0
        /*07a0*/ 	.word	0x000000ff
        /*07a4*/ 	.word	0x00000000
        /*07a8*/ 	.short	0x0101
        /*07aa*/ 	.byte	0x04
	.zero		1


	//   ....[105]....
        /*07ac*/ 	.word	0x00006f10
        /*07b0*/ 	.word	0x000000ff
        /*07b4*/ 	.word	0x000000c0
        /*07b8*/ 	.short	0x010a
        /*07ba*/ 	.byte	0x2c
	.zero		1


	//   ....[106]....
        /*07bc*/ 	.word	0x00006fa0
        /*07c0*/ 	.word	0x00000056
        /*07c4*/ 	.word	0x00000120
        /*07c8*/ 	.short	0x010a
        /*07ca*/ 	.byte	0xff
	.zero		1


	//   ....[107]....
        /*07cc*/ 	.word	0x00007160
        /*07d0*/ 	.word	0x000000ff
        /*07d4*/ 	.word	0x000000c0
        /*07d8*/ 	.short	0x010a
        /*07da*/ 	.byte	0x2c
	.zero		1


	//   ....[108]....
        /*07dc*/ 	.word	0x00007250
        /*07e0*/ 	.word	0x00000056
        /*07e4*/ 	.word	0x00000120
        /*07e8*/ 	.short	0x010a
        /*07ea*/ 	.byte	0xff
	.zero		1


	//   ....[109]....
        /*07ec*/ 	.word	0x00007aa0
        /*07f0*/ 	.word	0x00000000
        /*07f4*/ 	.word	0x00000000
        /*07f8*/ 	.short	0x0101
        /*07fa*/ 	.byte	0xff
	.zero		1


	//   ....[110]....
        /*07fc*/ 	.word	0x00007ab0
        /*0800*/ 	.word	0x00000003
        /*0804*/ 	.word	0x000000c0
        /*0808*/ 	.short	0x010a
        /*080a*/ 	.byte	0xff
	.zero		1


	//   ....[111]....
        /*080c*/ 	.word	0x00007b90
        /*0810*/ 	.word	0x00000003
        /*0814*/ 	.word	0x000000c0
        /*0818*/ 	.short	0x010a
        /*081a*/ 	.byte	0xff
	.zero		1


	//   ....[112]....
        /*081c*/ 	.word	0x00008450
        /*0820*/ 	.word	0x0000005b
        /*0824*/ 	.word	0x00000000
        /*0828*/ 	.short	0x0101
        /*082a*/ 	.byte	0xff
	.zero		1


	//   ....[113]....
        /*082c*/ 	.word	0x00008470
        /*0830*/ 	.word	0x00000028
        /*0834*/ 	.word	0x000000c0
        /*0838*/ 	.short	0x010a
        /*083a*/ 	.byte	0xff
	.zero		1


	//   ....[114]....
        /*083c*/ 	.word	0x00008540
        /*0840*/ 	.word	0x00000028
        /*0844*/ 	.word	0x000000c0
        /*0848*/ 	.short	0x010a
        /*084a*/ 	.byte	0xff
	.zero		1


	//   ....[115]....
        /*084c*/ 	.word	0x00008df0
        /*0850*/ 	.word	0x0000005b
        /*0854*/ 	.word	0x00000000
        /*0858*/ 	.short	0x0101
        /*085a*/ 	.byte	0xff
	.zero		1


	//   ....[116]....
        /*085c*/ 	.word	0x00008e10
        /*0860*/ 	.word	0x0000005c
        /*0864*/ 	.word	0x000000c0
        /*0868*/ 	.short	0x010a
        /*086a*/ 	.byte	0xff
	.zero		1


	//   ....[117]....
        /*086c*/ 	.word	0x00008ee0
        /*0870*/ 	.word	0x0000005c
        /*0874*/ 	.word	0x000000c0
        /*0878*/ 	.short	0x010a
        /*087a*/ 	.byte	0xff
	.zero		1


	//   ....[118]....
        /*087c*/ 	.word	0x000091f0
        /*0880*/ 	.word	0x00000056
        /*0884*/ 	.word	0x00000000
        /*0888*/ 	.short	0x0101
        /*088a*/ 	.byte	0xff
	.zero		1


	//   ....[119]....
        /*088c*/ 	.word	0x000097e0
        /*0890*/ 	.word	0x00000003
        /*0894*/ 	.word	0x00000000
        /*0898*/ 	.short	0x0101
        /*089a*/ 	.byte	0xff
	.zero		1


	//   ....[120]....
        /*089c*/ 	.word	0x00009a60
        /*08a0*/ 	.word	0x000000ff
        /*08a4*/ 	.word	0x00000000
        /*08a8*/ 	.short	0x0101
        /*08aa*/ 	.byte	0x04
	.zero		1


	//   ....[121]....
        /*08ac*/ 	.word	0x00009a90
        /*08b0*/ 	.word	0x00000000
        /*08b4*/ 	.word	0x00000060
        /*08b8*/ 	.short	0x010a
        /*08ba*/ 	.byte	0xff
	.zero		1


	//   ....[122]....
        /*08bc*/ 	.word	0x00009af0
        /*08c0*/ 	.word	0x00000000
        /*08c4*/ 	.word	0x00000060
        /*08c8*/ 	.short	0x010a
        /*08ca*/ 	.byte	0xff
	.zero		1


	//   ....[123]....
        /*08cc*/ 	.word	0x00009b50
        /*08d0*/ 	.word	0x00000000
        /*08d4*/ 	.word	0x00000110
        /*08d8*/ 	.short	0x010a
        /*08da*/ 	.byte	0xff
	.zero		1


	//   ....[124]....
        /*08dc*/ 	.word	0x00009bb0
        /*08e0*/ 	.word	0x00000000
        /*08e4*/ 	.word	0x00000000
        /*08e8*/ 	.short	0x010a
        /*08ea*/ 	.byte	0xff
	.zero		1


	//   ....[125]....
        /*08ec*/ 	.word	0x00009c10
        /*08f0*/ 	.word	0x00000000
        /*08f4*/ 	.word	0x00000000
        /*08f8*/ 	.short	0x010a
        /*08fa*/ 	.byte	0xff
	.zero		1


	//   ....[126]....
        /*08fc*/ 	.word	0x00009c70
        /*0900*/ 	.word	0x00000000
        /*0904*/ 	.word	0x00000000
        /*0908*/ 	.short	0x010a
        /*090a*/ 	.byte	0xff
	.zero		1


	//   ....[127]....
        /*090c*/ 	.word	0x00009cd0
        /*0910*/ 	.word	0x00000000
        /*0914*/ 	.word	0x00000000
        /*0918*/ 	.short	0x010a
        /*091a*/ 	.byte	0xff
	.zero		1


	//   ....[128]....
        /*091c*/ 	.word	0x00009d30
        /*0920*/ 	.word	0x00000000
        /*0924*/ 	.word	0x00000000
        /*0928*/ 	.short	0x010a
        /*092a*/ 	.byte	0xff
	.zero		1


	//   ....[129]....
        /*092c*/ 	.word	0x00009d90
        /*0930*/ 	.word	0x00000000
        /*0934*/ 	.word	0x00000000
        /*0938*/ 	.short	0x010a
        /*093a*/ 	.byte	0xff
	.zero		1


	//   ....[130]....
        /*093c*/ 	.word	0x00009df0
        /*0940*/ 	.word	0x00000000
        /*0944*/ 	.word	0x00000000
        /*0948*/ 	.short	0x010a
        /*094a*/ 	.byte	0xff
	.zero		1


	//   ....[131]....
        /*094c*/ 	.word	0x00009e50
        /*0950*/ 	.word	0x00000000
        /*0954*/ 	.word	0x00000000
        /*0958*/ 	.short	0x010a
        /*095a*/ 	.byte	0xff
	.zero		1


	//   ....[132]....
        /*095c*/ 	.word	0x00009eb0
        /*0960*/ 	.word	0x00000000
        /*0964*/ 	.word	0x00000000
        /*0968*/ 	.short	0x010a
        /*096a*/ 	.byte	0xff
	.zero		1


	//   ....[133]....
        /*096c*/ 	.word	0x00009f10
        /*0970*/ 	.word	0x00000000
        /*0974*/ 	.word	0x00000000
        /*0978*/ 	.short	0x010a
        /*097a*/ 	.byte	0xff
	.zero		1


	//   ....[134]....
        /*097c*/ 	.word	0x00009f70
        /*0980*/ 	.word	0x00000000
        /*0984*/ 	.word	0x00000000
        /*0988*/ 	.short	0x010a
        /*098a*/ 	.byte	0xff
	.zero		1


	//   ....[135]....
        /*098c*/ 	.word	0x00009fd0
        /*0990*/ 	.word	0x00000004
        /*0994*/ 	.word	0x00000118
        /*0998*/ 	.short	0x010a
        /*099a*/ 	.byte	0xff
	.zero		1


	//   ....[136]....
        /*099c*/ 	.word	0x0000a030
        /*09a0*/ 	.word	0x00000004
        /*09a4*/ 	.word	0x00000110
        /*09a8*/ 	.short	0x010a
        /*09aa*/ 	.byte	0xff
	.zero		1


	//   ....[137]....
        /*09ac*/ 	.word	0x0000a090
        /*09b0*/ 	.word	0x00000005
        /*09b4*/ 	.word	0x00000008
        /*09b8*/ 	.short	0x010a
        /*09ba*/ 	.byte	0xff
	.zero		1


	//   ....[138]....
        /*09bc*/ 	.word	0x0000a170
        /*09c0*/ 	.word	0x00000003
        /*09c4*/ 	.word	0x00000008
        /*09c8*/ 	.short	0x010a
        /*09ca*/ 	.byte	0xff
	.zero		1


	//   ....[139]....
        /*09cc*/ 	.word	0x0000a1d0
        /*09d0*/ 	.word	0x00000004
        /*09d4*/ 	.word	0x00000110
        /*09d8*/ 	.short	0x010a
        /*09da*/ 	.byte	0xff
	.zero		1


	//   ....[140]....
        /*09dc*/ 	.word	0x0000a230
        /*09e0*/ 	.word	0x00000004
        /*09e4*/ 	.word	0x00000130
        /*09e8*/ 	.short	0x010a
        /*09ea*/ 	.byte	0xff
	.zero		1


	//   ....[141]....
        /*09ec*/ 	.word	0x0000a290
        /*09f0*/ 	.word	0x00000004
        /*09f4*/ 	.word	0x00000000
        /*09f8*/ 	.short	0x010a
        /*09fa*/ 	.byte	0xff
	.zero		1


	//   ....[142]....
        /*09fc*/ 	.word	0x0000a2f0
        /*0a00*/ 	.word	0x00000000
        /*0a04*/ 	.word	0x00000000
        /*0a08*/ 	.short	0x010a
        /*0a0a*/ 	.byte	0xff
	.zero		1


	//   ....[143]....
        /*0a0c*/ 	.word	0x0000a350
        /*0a10*/ 	.word	0x00000000
        /*0a14*/ 	.word	0x00000140
        /*0a18*/ 	.short	0x010a
        /*0a1a*/ 	.byte	0xff
	.zero		1


	//   ....[144]....
        /*0a1c*/ 	.word	0x0000a3b0
        /*0a20*/ 	.word	0x00000002
        /*0a24*/ 	.word	0x00000110
        /*0a28*/ 	.short	0x010a
        /*0a2a*/ 	.byte	0xff
	.zero		1


	//   ....[145]....
        /*0a2c*/ 	.word	0x0000a410
        /*0a30*/ 	.word	0x00000002
        /*0a34*/ 	.word	0x00000108
        /*0a38*/ 	.short	0x010a
        /*0a3a*/ 	.byte	0xff
	.zero		1


	//   ....[146]....
        /*0a3c*/ 	.word	0x0000a470
        /*0a40*/ 	.word	0x00000003
        /*0a44*/ 	.word	0x000000e0
        /*0a48*/ 	.short	0x010a
        /*0a4a*/ 	.byte	0xff
	.zero		1


	//   ....[147]....
        /*0a4c*/ 	.word	0x0000a4d0
        /*0a50*/ 	.word	0x00000003
        /*0a54*/ 	.word	0x000000e8
        /*0a58*/ 	.short	0x010a
        /*0a5a*/ 	.byte	0xff
	.zero		1


	//   ....[148]....
        /*0a5c*/ 	.word	0x0000a530
        /*0a60*/ 	.word	0x00000003
        /*0a64*/ 	.word	0x000000f0
        /*0a68*/ 	.short	0x010a
        /*0a6a*/ 	.byte	0xff
	.zero		1


	//   ....[149]....
        /*0a6c*/ 	.word	0x0000a590
        /*0a70*/ 	.word	0x00000003
        /*0a74*/ 	.word	0x000000f8
        /*0a78*/ 	.short	0x010a
        /*0a7a*/ 	.byte	0xff
	.zero		1


	//   ....[150]....
        /*0a7c*/ 	.word	0x0000a5f0
        /*0a80*/ 	.word	0x00000000
        /*0a84*/ 	.word	0x000000e0
        /*0a88*/ 	.short	0x010a
        /*0a8a*/ 	.byte	0xff
	.zero		1


	//   ....[151]....
        /*0a8c*/ 	.word	0x0000a650
        /*0a90*/ 	.word	0x00000000
        /*0a94*/ 	.word	0x000000e8
        /*0a98*/ 	.short	0x010a
        /*0a9a*/ 	.byte	0xff
	.zero		1


	//   ....[152]....
        /*0a9c*/ 	.word	0x0000a6b0
        /*0aa0*/ 	.word	0x00000000
        /*0aa4*/ 	.word	0x000000f0
        /*0aa8*/ 	.short	0x010a
        /*0aaa*/ 	.byte	0xff
	.zero		1


	//   ....[153]....
        /*0aac*/ 	.word	0x0000a710
        /*0ab0*/ 	.word	0x00000000
        /*0ab4*/ 	.word	0x00000110
        /*0ab8*/ 	.short	0x010a
        /*0aba*/ 	.byte	0xff
	.zero		1


	//   ....[154]....
        /*0abc*/ 	.word	0x0000a770
        /*0ac0*/ 	.word	0x00000000
        /*0ac4*/ 	.word	0x000000c0
        /*0ac8*/ 	.short	0x010a
        /*0aca*/ 	.byte	0xff
	.zero		1


	//   ....[155]....
        /*0acc*/ 	.word	0x0000a7c0
        /*0ad0*/ 	.word	0x00000056
        /*0ad4*/ 	.word	0x00000120
        /*0ad8*/ 	.short	0x010a
        /*0ada*/ 	.byte	0xff
	.zero		1


	//   ....[156]....
        /*0adc*/ 	.word	0x0000a810
        /*0ae0*/ 	.word	0x00000003
        /*0ae4*/ 	.word	0x000000c0
        /*0ae8*/ 	.short	0x010a
        /*0aea*/ 	.byte	0xff
	.zero		1


	//   ....[157]....
        /*0aec*/ 	.word	0x0000a860
        /*0af0*/ 	.word	0x00000028
        /*0af4*/ 	.word	0x000000c0
        /*0af8*/ 	.short	0x010a
        /*0afa*/ 	.byte	0xff
	.zero		1


	//   ....[158]....
        /*0afc*/ 	.word	0x0000a8b0
        /*0b00*/ 	.word	0x0000005c
        /*0b04*/ 	.word	0x000000c0
        /*0b08*/ 	.short	0x010a
        /*0b0a*/ 	.byte	0xff
	.zero		1


	//----- nvinfo : EIATTR_NUM_MBARRIERS
	.align		4
.L_47:
        /*0b0c*/ 	.byte	0x03, 0x38
        /*0b0e*/ 	.short	0x0029


	//----- nvinfo : EIATTR_EXIT_INSTR_OFFSETS
	.align		4
        /*0b10*/ 	.byte	0x04, 0x1c
        /*0b12*/ 	.short	(.L_49 - .L_48)


	//   ....[0]....
.L_48:
        /*0b14*/ 	.word	0x000033f0


	//   ....[1]....
        /*0b18*/ 	.word	0x000036a0


	//   ....[2]....
        /*0b1c*/ 	.word	0x00003700


	//   ....[3]....
        /*0b20*/ 	.word	0x000049b0


	//   ....[4]....
        /*0b24*/ 	.word	0x00005e80


	//   ....[5]....
        /*0b28*/ 	.word	0x00005ec0


	//   ....[6]....
        /*0b2c*/ 	.word	0x00009940


	//   ....[7]....
        /*0b30*/ 	.word	0x000099c0


	//   ....[8]....
        /*0b34*/ 	.word	0x000099f0


	//   ....[9]....
        /*0b38*/ 	.word	0x00009a70


	//----- nvinfo : EIATTR_MAX_THREADS
	.align		4
.L_49:
        /*0b3c*/ 	.byte	0x04, 0x05
        /*0b3e*/ 	.short	(.L_51 - .L_50)
.L_50:
        /*0b40*/ 	.word	0x00000100
        /*0b44*/ 	.word	0x00000001
        /*0b48*/ 	.word	0x00000001


	//----- nvinfo : EIATTR_CRS_STACK_SIZE
	.align		4
.L_51:
        /*0b4c*/ 	.byte	0x04, 0x1e
        /*0b4e*/ 	.short	(.L_53 - .L_52)
.L_52:
        /*0b50*/ 	.word	0x00000000


	//----- nvinfo : EIATTR_CBANK_PARAM_SIZE
	.align		4
.L_53:
        /*0b54*/ 	.byte	0x03, 0x19
        /*0b56*/ 	.short	0x0800


	//----- nvinfo : EIATTR_PARAM_CBANK
	.align		4
        /*0b58*/ 	.byte	0x04, 0x0a
        /*0b5a*/ 	.short	(.L_55 - .L_54)
	.align		4
.L_54:
        /*0b5c*/ 	.word	index@(.nv.constant0._ZN7cutlass13device_kernelINS_4conv6kernel13ConvUniversalINS1_16ConvProblemShapeILNS1_8OperatorE1ELi2EEENS1_10collective14CollectiveConvINS1_47MainloopSm100TmaUmmaWarpSpecializedImplicitGemmILS5_1ELi12ELi2ELi1ELi2EN4cute5tupleIJNSA_1CILi2EEENSC_ILi1EEESE_EEEEENSB_IJNSC_ILi128EEESH_NSB_IJNSC_ILi32EEEEEEEEENS_10tfloat32_tESL_NSA_8TiledMMAINSA_8MMA_AtomIJNSA_23SM100_MMA_TF32_2x1SM_SSISL_SL_fLi128ELi128ELNSA_4UMMA5MajorE0ELSQ_1ELNSP_7ScaleInE0ELSR_0EEEEEENSA_6LayoutINSB_IJSE_SE_SE_EEENSB_IJNSC_ILi0EEESW_SW_EEEEENSB_IJNSA_10UnderscoreESZ_SZ_EEEEENS7_6detail27Sm100ImplicitGemmTileTraitsINSA_25SM100_TMA_2SM_LOAD_IM2COLENSA_14ComposedLayoutINSA_7SwizzleILi3ELi4ELi3EEENSA_18smem_ptr_flag_bitsILi32EEENSU_INSB_IJNSC_ILi8EEESI_EEENSB_IJSI_SE_EEEEEEEvEENS13_INSA_18SM100_TMA_2SM_LOADENS15_INS16_ILi2ELi5ELi2EEES19_NSU_INSB_IJSI_NSC_ILi4EEEEEENSB_IJSE_SI_EEEEEEEvEEEENS_8epilogue10collective18CollectiveEpilogueINS1P_23Sm100TmaWarpSpecializedILi4ELi2ELi16ELb1ELb0EEEJNSB_IJNSC_ILi64EEESH_SJ_EEENSB_IJNSU_IS1U_SE_EENSU_INSB_IJNSC_ILi16EEESD_EEENSB_IJSE_S1U_EEEEEEEESL_NSB_IJNSB_IJlllEEESE_SW_EEESL_S23_NS1P_6fusion15FusionCallbacksIS1T_NS24_17LinearCombinationISL_fSL_fLNS_15FloatRoundStyleE2EEES1V_S21_JEEENSA_5SM1004TMEM4LOAD26SM100_TMEM_LOAD_32dp32b16xENSA_20SM90_TMA_LOAD_IM2COLENS15_INS16_ILi2ELi4ELi3EEES19_NSU_INSB_IJS1A_S1X_EEENSB_IJS1X_SE_EEEEEEENSA_39AutoVectorizingCopyWithAssumedAlignmentILi128EEENSA_21SM90_TMA_STORE_IM2COLES2J_S2L_S2L_EEEvvEEEEvNT_6ParamsE)
        /*0b60*/ 	.short	0x0380
        /*0b62*/ 	.short	0x0800


	//----- nvinfo : EIATTR_SW_WAR
	.align		4
.L_55:
        /*0b64*/ 	.byte	0x04, 0x36
        /*0b66*/ 	.short	(.L_57 - .L_56)
.L_56:
        /*0b68*/ 	.word	0x00000008
.L_57:


//--------------------- .nv.callgraph             --------------------------
	.section	.nv.callgraph,"",@"SHT_CUDA_CALLGRAPH"
	.align	4
	.sectionentsize	8
	.align		4
        /*0000*/ 	.word	0x00000000
	.align		4
        /*0004*/ 	.word	0xffffffff
	.align		4
        /*0008*/ 	.word	index@(_ZN7cutlass13device_kernelINS_4conv6kernel13ConvUniversalINS1_16ConvProblemShapeILNS1_8OperatorE1ELi2EEENS1_10collective14CollectiveConvINS1_47MainloopSm100TmaUmmaWarpSpecializedImplicitGemmILS5_1ELi12ELi2ELi1ELi2EN4cute5tupleIJNSA_1CILi2EEENSC_ILi1EEESE_EEEEENSB_IJNSC_ILi128EEESH_NSB_IJNSC_ILi32EEEEEEEEENS_10tfloat32_tESL_NSA_8TiledMMAINSA_8MMA_AtomIJNSA_23SM100_MMA_TF32_2x1SM_SSISL_SL_fLi128ELi128ELNSA_4UMMA5MajorE0ELSQ_1ELNSP_7ScaleInE0ELSR_0EEEEEENSA_6LayoutINSB_IJSE_SE_SE_EEENSB_IJNSC_ILi0EEESW_SW_EEEEENSB_IJNSA_10UnderscoreESZ_SZ_EEEEENS7_6detail27Sm100ImplicitGemmTileTraitsINSA_25SM100_TMA_2SM_LOAD_IM2COLENSA_14ComposedLayoutINSA_7SwizzleILi3ELi4ELi3EEENSA_18smem_ptr_flag_bitsILi32EEENSU_INSB_IJNSC_ILi8EEESI_EEENSB_IJSI_SE_EEEEEEEvEENS13_INSA_18SM100_TMA_2SM_LOADENS15_INS16_ILi2ELi5ELi2EEES19_NSU_INSB_IJSI_NSC_ILi4EEEEEENSB_IJSE_SI_EEEEEEEvEEEENS_8epilogue10collective18CollectiveEpilogueINS1P_23Sm100TmaWarpSpecializedILi4ELi2ELi16ELb1ELb0EEEJNSB_IJNSC_ILi64EEESH_SJ_EEENSB_IJNSU_IS1U_SE_EENSU_INSB_IJNSC_ILi16EEESD_EEENSB_IJSE_S1U_EEEEEEEESL_NSB_IJNSB_IJlllEEESE_SW_EEESL_S23_NS1P_6fusion15FusionCallbacksIS1T_NS24_17LinearCombinationISL_fSL_fLNS_15FloatRoundStyleE2EEES1V_S21_JEEENSA_5SM1004TMEM4LOAD26SM100_TMEM_LOAD_32dp32b16xENSA_20SM90_TMA_LOAD_IM2COLENS15_INS16_ILi2ELi4ELi3EEES19_NSU_INSB_IJS1A_S1X_EEENSB_IJS1X_SE_EEEEEEENSA_39AutoVectorizingCopyWithAssumedAlignmentILi128EEENSA_21SM90_TMA_STORE_IM2COLES2J_S2L_S2L_EEEvvEEEEvNT_6ParamsE)
	.align		4
        /*000c*/ 	.word	index@(__assertfail)
	.align		4
        /*0010*/ 	.word	0x00000000
	.align		4
        /*0014*/ 	.word	0xfffffffe
	.align		4
        /*0018*/ 	.word	0x00000000
	.align		4
        /*001c*/ 	.word	0xfffffffd
	.align		4
        /*0020*/ 	.word	0x00000000
	.align		4
        /*0024*/ 	.word	0xfffffffc


//--------------------- .nv.constant4             --------------------------
	.section	.nv.constant4,"a",@progbits
	.align	8
	.align		8
.nv.constant4:
        /*0000*/ 	.dword	__assertfail
	.align		8
        /*0008*/ 	.dword	__unnamed_1
	.align		8
        /*0010*/ 	.dword	__unnamed_2
	.align		8
        /*0018*/ 	.dword	_ZN39_INTERNAL_763a1280_4_k_cu_0d97f4d6_31724cuda3std3__45__cpo5beginE
	.align		8
        /*0020*/ 	.dword	_ZN39_INTERNAL_763a1280_4_k_cu_0d97f4d6_31724cuda3std3__45__cpo3endE
	.align		8
        /*0028*/ 	.dword	_ZN39_INTERNAL_763a1280_4_k_cu_0d97f4d6_31724cuda3std3__45__cpo6cbeginE
	.align		8
        /*0030*/ 	.dword	_ZN39_INTERNAL_763a1280_4_k_cu_0d97f4d6_31724cuda3std3__45__cpo4cendE
	.align		8
        /*0038*/ 	.dword	_ZN39_INTERNAL_763a1280_4_k_cu_0d97f4d6_31724cuda3std3__441_GLOBAL__N__763a1280_4_k_cu_0d97f4d6_31726ignoreE
	.align		8
        /*0040*/ 	.dword	_ZN39_INTERNAL_763a1280_4_k_cu_0d97f4d6_31724cuda3std3__419piecewise_constructE
	.align		8
        /*0048*/ 	.dword	_ZN39_INTERNAL_763a1280_4_k_cu_0d97f4d6_31724cuda3std3__48in_placeE
	.align		8
        /*0050*/ 	.dword	_ZN39_INTERNAL_763a1280_4_k_cu_0d97f4d6_31724cuda3std6ranges3__45__cpo4swapE
	.align		8
        /*0058*/ 	.dword	_ZN39_INTERNAL_763a1280_4_k_cu_0d97f4d6_31724cuda3std6ranges3__45__cpo9iter_moveE
	.align		8
        /*0060*/ 	.dword	_ZN39_INTERNAL_763a1280_4_k_cu_0d97f4d6_31724cute7productE
	.align		8
        /*0068*/ 	.dword	_ZN39_INTERNAL_763a1280_4_k_cu_0d97f4d6_31724cute1_E
	.align		8
        /*0070*/ 	.dword	$str$27
	.align		8
        /*0078*/ 	.dword	$str$28
	.align		8
        /*0080*/ 	.dword	$str$29
	.align		8
        /*0088*/ 	.dword	$str$30


//--------------------- .text._ZN7cutlass13device_kernelINS_4conv6kernel13ConvUniversalINS1_16ConvProblemShapeILNS1_8OperatorE1ELi2EEENS1_10collective14CollectiveConvINS1_47MainloopSm100TmaUmmaWarpSpecializedImplicitGemmILS5_1ELi12ELi2ELi1ELi2EN4cute5tupleIJNSA_1CILi2EEENSC_ILi1EEESE_EEEEENSB_IJNSC_ILi128EEESH_NSB_IJNSC_ILi32EEEEEEEEENS_10tfloat32_tESL_NSA_8TiledMMAINSA_8MMA_AtomIJNSA_23SM100_MMA_TF32_2x1SM_SSISL_SL_fLi128ELi128ELNSA_4UMMA5MajorE0ELSQ_1ELNSP_7ScaleInE0ELSR_0EEEEEENSA_6LayoutINSB_IJSE_SE_SE_EEENSB_IJNSC_ILi0EEESW_SW_EEEEENSB_IJNSA_10UnderscoreESZ_SZ_EEEEENS7_6detail27Sm100ImplicitGemmTileTraitsINSA_25SM100_TMA_2SM_LOAD_IM2COLENSA_14ComposedLayoutINSA_7SwizzleILi3ELi4ELi3EEENSA_18smem_ptr_flag_bitsILi32EEENSU_INSB_IJNSC_ILi8EEESI_EEENSB_IJSI_SE_EEEEEEEvEENS13_INSA_18SM100_TMA_2SM_LOADENS15_INS16_ILi2ELi5ELi2EEES19_NSU_INSB_IJSI_NSC_ILi4EEEEEENSB_IJSE_SI_EEEEEEEvEEEENS_8epilogue10collective18CollectiveEpilogueINS1P_23Sm100TmaWarpSpecializedILi4ELi2ELi16ELb1ELb0EEEJNSB_IJNSC_ILi64EEESH_SJ_EEENSB_IJNSU_IS1U_SE_EENSU_INSB_IJNSC_ILi16EEESD_EEENSB_IJSE_S1U_EEEEEEEESL_NSB_IJNSB_IJlllEEESE_SW_EEESL_S23_NS1P_6fusion15FusionCallbacksIS1T_NS24_17LinearCombinationISL_fSL_fLNS_15FloatRoundStyleE2EEES1V_S21_JEEENSA_5SM1004TMEM4LOAD26SM100_TMEM_LOAD_32dp32b16xENSA_20SM90_TMA_LOAD_IM2COLENS15_INS16_ILi2ELi4ELi3EEES19_NSU_INSB_IJS1A_S1X_EEENSB_IJS1X_SE_EEEEEEENSA_39AutoVectorizingCopyWithAssumedAlignmentILi128EEENSA_21SM90_TMA_STORE_IM2COLES2J_S2L_S2L_EEEvvEEEEvNT_6ParamsE --------------------------
	.section	.text._ZN7cutlass13device_kernelINS_4conv6kernel13ConvUniversalINS1_16ConvProblemShapeILNS1_8OperatorE1ELi2EEENS1_10collective14CollectiveConvINS1_47MainloopSm100TmaUmmaWarpSpecializedImplicitGemmILS5_1ELi12ELi2ELi1ELi2EN4cute5tupleIJNSA_1CILi2EEENSC_ILi1EEESE_EEEEENSB_IJNSC_ILi128EEESH_NSB_IJNSC_ILi32EEEEEEEEENS_10tfloat32_tESL_NSA_8TiledMMAINSA_8MMA_AtomIJNSA_23SM100_MMA_TF32_2x1SM_SSISL_SL_fLi128ELi128ELNSA_4UMMA5MajorE0ELSQ_1ELNSP_7ScaleInE0ELSR_0EEEEEENSA_6LayoutINSB_IJSE_SE_SE_EEENSB_IJNSC_ILi0EEESW_SW_EEEEENSB_IJNSA_10UnderscoreESZ_SZ_EEEEENS7_6detail27Sm100ImplicitGemmTileTraitsINSA_25SM100_TMA_2SM_LOAD_IM2COLENSA_14ComposedLayoutINSA_7SwizzleILi3ELi4ELi3EEENSA_18smem_ptr_flag_bitsILi32EEENSU_INSB_IJNSC_ILi8EEESI_EEENSB_IJSI_SE_EEEEEEEvEENS13_INSA_18SM100_TMA_2SM_LOADENS15_INS16_ILi2ELi5ELi2EEES19_NSU_INSB_IJSI_NSC_ILi4EEEEEENSB_IJSE_SI_EEEEEEEvEEEENS_8epilogue10collective18CollectiveEpilogueINS1P_23Sm100TmaWarpSpecializedILi4ELi2ELi16ELb1ELb0EEEJNSB_IJNSC_ILi64EEESH_SJ_EEENSB_IJNSU_IS1U_SE_EENSU_INSB_IJNSC_ILi16EEESD_EEENSB_IJSE_S1U_EEEEEEEESL_NSB_IJNSB_IJlllEEESE_SW_EEESL_S23_NS1P_6fusion15FusionCallbacksIS1T_NS24_17LinearCombinationISL_fSL_fLNS_15FloatRoundStyleE2EEES1V_S21_JEEENSA_5SM1004TMEM4LOAD26SM100_TMEM_LOAD_32dp32b16xENSA_20SM90_TMA_LOAD_IM2COLENS15_INS16_ILi2ELi4ELi3EEES19_NSU_INSB_IJS1A_S1X_EEENSB_IJS1X_SE_EEEEEEENSA_39AutoVectorizingCopyWithAssumedAlignmentILi128EEENSA_21SM90_TMA_STORE_IM2COLES2J_S2L_S2L_EEEvvEEEEvNT_6ParamsE,"ax",@progbits
	.align	128
.text._ZN7cutlass13device_kernelINS_4conv6kernel13ConvUniversalINS1_16ConvProblemShapeILNS1_8OperatorE1ELi2EEENS1_10collective14CollectiveConvINS1_47MainloopSm100TmaUmmaWarpSpecializedImplicitGemmILS5_1ELi12ELi2ELi1ELi2EN4cute5tupleIJNSA_1CILi2EEENSC_ILi1EEESE_EEEEENSB_IJNSC_ILi128EEESH_NSB_IJNSC_ILi32EEEEEEEEENS_10tfloat32_tESL_NSA_8TiledMMAINSA_8MMA_AtomIJNSA_23SM100_MMA_TF32_2x1SM_SSISL_SL_fLi128ELi128ELNSA_4UMMA5MajorE0ELSQ_1ELNSP_7ScaleInE0ELSR_0EEEEEENSA_6LayoutINSB_IJSE_SE_SE_EEENSB_IJNSC_ILi0EEESW_SW_EEEEENSB_IJNSA_10UnderscoreESZ_SZ_EEEEENS7_6detail27Sm100ImplicitGemmTileTraitsINSA_25SM100_TMA_2SM_LOAD_IM2COLENSA_14ComposedLayoutINSA_7SwizzleILi3ELi4ELi3EEENSA_18smem_ptr_flag_bitsILi32EEENSU_INSB_IJNSC_ILi8EEESI_EEENSB_IJSI_SE_EEEEEEEvEENS13_INSA_18SM100_TMA_2SM_LOADENS15_INS16_ILi2ELi5ELi2EEES19_NSU_INSB_IJSI_NSC_ILi4EEEEEENSB_IJSE_SI_EEEEEEEvEEEENS_8epilogue10collective18CollectiveEpilogueINS1P_23Sm100TmaWarpSpecializedILi4ELi2ELi16ELb1ELb0EEEJNSB_IJNSC_ILi64EEESH_SJ_EEENSB_IJNSU_IS1U_SE_EENSU_INSB_IJNSC_ILi16EEESD_EEENSB_IJSE_S1U_EEEEEEEESL_NSB_IJNSB_IJlllEEESE_SW_EEESL_S23_NS1P_6fusion15FusionCallbacksIS1T_NS24_17LinearCombinationISL_fSL_fLNS_15FloatRoundStyleE2EEES1V_S21_JEEENSA_5SM1004TMEM4LOAD26SM100_TMEM_LOAD_32dp32b16xENSA_20SM90_TMA_LOAD_IM2COLENS15_INS16_ILi2ELi4ELi3EEES19_NSU_INSB_IJS1A_S1X_EEENSB_IJS1X_SE_EEEEEEENSA_39AutoVectorizingCopyWithAssumedAlignmentILi128EEENSA_21SM90_TMA_STORE_IM2COLES2J_S2L_S2L_EEEvvEEEEvNT_6ParamsE:
        .type           _ZN7cutlass13device_kernelINS_4conv6kernel13ConvUniversalINS1_16ConvProblemShapeILNS1_8OperatorE1ELi2EEENS1_10collective14CollectiveConvINS1_47MainloopSm100TmaUmmaWarpSpecializedImplicitGemmILS5_1ELi12ELi2ELi1ELi2EN4cute5tupleIJNSA_1CILi2EEENSC_ILi1EEESE_EEEEENSB_IJNSC_ILi128EEESH_NSB_IJNSC_ILi32EEEEEEEEENS_10tfloat32_tESL_NSA_8TiledMMAINSA_8MMA_AtomIJNSA_23SM100_MMA_TF32_2x1SM_SSISL_SL_fLi128ELi128ELNSA_4UMMA5MajorE0ELSQ_1ELNSP_7ScaleInE0ELSR_0EEEEEENSA_6LayoutINSB_IJSE_SE_SE_EEENSB_IJNSC_ILi0EEESW_SW_EEEEENSB_IJNSA_10UnderscoreESZ_SZ_EEEEENS7_6detail27Sm100ImplicitGemmTileTraitsINSA_25SM100_TMA_2SM_LOAD_IM2COLENSA_14ComposedLayoutINSA_7SwizzleILi3ELi4ELi3EEENSA_18smem_ptr_flag_bitsILi32EEENSU_INSB_IJNSC_ILi8EEESI_EEENSB_IJSI_SE_EEEEEEEvEENS13_INSA_18SM100_TMA_2SM_LOADENS15_INS16_ILi2ELi5ELi2EEES19_NSU_INSB_IJSI_NSC_ILi4EEEEEENSB_IJSE_SI_EEEEEEEvEEEENS_8epilogue10collective18CollectiveEpilogueINS1P_23Sm100TmaWarpSpecializedILi4ELi2ELi16ELb1ELb0EEEJNSB_IJNSC_ILi64EEESH_SJ_EEENSB_IJNSU_IS1U_SE_EENSU_INSB_IJNSC_ILi16EEESD_EEENSB_IJSE_S1U_EEEEEEEESL_NSB_IJNSB_IJlllEEESE_SW_EEESL_S23_NS1P_6fusion15FusionCallbacksIS1T_NS24_17LinearCombinationISL_fSL_fLNS_15FloatRoundStyleE2EEES1V_S21_JEEENSA_5SM1004TMEM4LOAD26SM100_TMEM_LOAD_32dp32b16xENSA_20SM90_TMA_LOAD_IM2COLENS15_INS16_ILi2ELi4ELi3EEES19_NSU_INSB_IJS1A_S1X_EEENSB_IJS1X_SE_EEEEEEENSA_39AutoVectorizingCopyWithAssumedAlignmentILi128EEENSA_21SM90_TMA_STORE_IM2COLES2J_S2L_S2L_EEEvvEEEEvNT_6ParamsE,@function
        .size           _ZN7cutlass13device_kernelINS_4conv6kernel13ConvUniversalINS1_16ConvProblemShapeILNS1_8OperatorE1ELi2EEENS1_10collective14CollectiveConvINS1_47MainloopSm100TmaUmmaWarpSpecializedImplicitGemmILS5_1ELi12ELi2ELi1ELi2EN4cute5tupleIJNSA_1CILi2EEENSC_ILi1EEESE_EEEEENSB_IJNSC_ILi128EEESH_NSB_IJNSC_ILi32EEEEEEEEENS_10tfloat32_tESL_NSA_8TiledMMAINSA_8MMA_AtomIJNSA_23SM100_MMA_TF32_2x1SM_SSISL_SL_fLi128ELi128ELNSA_4UMMA5MajorE0ELSQ_1ELNSP_7ScaleInE0ELSR_0EEEEEENSA_6LayoutINSB_IJSE_SE_SE_EEENSB_IJNSC_ILi0EEESW_SW_EEEEENSB_IJNSA_10UnderscoreESZ_SZ_EEEEENS7_6detail27Sm100ImplicitGemmTileTraitsINSA_25SM100_TMA_2SM_LOAD_IM2COLENSA_14ComposedLayoutINSA_7SwizzleILi3ELi4ELi3EEENSA_18smem_ptr_flag_bitsILi32EEENSU_INSB_IJNSC_ILi8EEESI_EEENSB_IJSI_SE_EEEEEEEvEENS13_INSA_18SM100_TMA_2SM_LOADENS15_INS16_ILi2ELi5ELi2EEES19_NSU_INSB_IJSI_NSC_ILi4EEEEEENSB_IJSE_SI_EEEEEEEvEEEENS_8epilogue10collective18CollectiveEpilogueINS1P_23Sm100TmaWarpSpecializedILi4ELi2ELi16ELb1ELb0EEEJNSB_IJNSC_ILi64EEESH_SJ_EEENSB_IJNSU_IS1U_SE_EENSU_INSB_IJNSC_ILi16EEESD_EEENSB_IJSE_S1U_EEEEEEEESL_NSB_IJNSB_IJlllEEESE_SW_EEESL_S23_NS1P_6fusion15FusionCallbacksIS1T_NS24_17LinearCombinationISL_fSL_fLNS_15FloatRoundStyleE2EEES1V_S21_JEEENSA_5SM1004TMEM4LOAD26SM100_TMEM_LOAD_32dp32b16xENSA_20SM90_TMA_LOAD_IM2COLENS15_INS16_ILi2ELi4ELi3EEES19_NSU_INSB_IJS1A_S1X_EEENSB_IJS1X_SE_EEEEEEENSA_39AutoVectorizingCopyWithAssumedAlignmentILi128EEENSA_21SM90_TMA_STORE_IM2COLES2J_S2L_S2L_EEEvvEEEEvNT_6ParamsE,(.L_x_212 - _ZN7cutlass13device_kernelINS_4conv6kernel13ConvUniversalINS1_16ConvProblemShapeILNS1_8OperatorE1ELi2EEENS1_10collective14CollectiveConvINS1_47MainloopSm100TmaUmmaWarpSpecializedImplicitGemmILS5_1ELi12ELi2ELi1ELi2EN4cute5tupleIJNSA_1CILi2EEENSC_ILi1EEESE_EEEEENSB_IJNSC_ILi128EEESH_NSB_IJNSC_ILi32EEEEEEEEENS_10tfloat32_tESL_NSA_8TiledMMAINSA_8MMA_AtomIJNSA_23SM100_MMA_TF32_2x1SM_SSISL_SL_fLi128ELi128ELNSA_4UMMA5MajorE0ELSQ_1ELNSP_7ScaleInE0ELSR_0EEEEEENSA_6LayoutINSB_IJSE_SE_SE_EEENSB_IJNSC_ILi0EEESW_SW_EEEEENSB_IJNSA_10UnderscoreESZ_SZ_EEEEENS7_6detail27Sm100ImplicitGemmTileTraitsINSA_25SM100_TMA_2SM_LOAD_IM2COLENSA_14ComposedLayoutINSA_7SwizzleILi3ELi4ELi3EEENSA_18smem_ptr_flag_bitsILi32EEENSU_INSB_IJNSC_ILi8EEESI_EEENSB_IJSI_SE_EEEEEEEvEENS13_INSA_18SM100_TMA_2SM_LOADENS15_INS16_ILi2ELi5ELi2EEES19_NSU_INSB_IJSI_NSC_ILi4EEEEEENSB_IJSE_SI_EEEEEEEvEEEENS_8epilogue10collective18CollectiveEpilogueINS1P_23Sm100TmaWarpSpecializedILi4ELi2ELi16ELb1ELb0EEEJNSB_IJNSC_ILi64EEESH_SJ_EEENSB_IJNSU_IS1U_SE_EENSU_INSB_IJNSC_ILi16EEESD_EEENSB_IJSE_S1U_EEEEEEEESL_NSB_IJNSB_IJlllEEESE_SW_EEESL_S23_NS1P_6fusion15FusionCallbacksIS1T_NS24_17LinearCombinationISL_fSL_fLNS_15FloatRoundStyleE2EEES1V_S21_JEEENSA_5SM1004TMEM4LOAD26SM100_TMEM_LOAD_32dp32b16xENSA_20SM90_TMA_LOAD_IM2COLENS15_INS16_ILi2ELi4ELi3EEES19_NSU_INSB_IJS1A_S1X_EEENSB_IJS1X_SE_EEEEEEENSA_39AutoVectorizingCopyWithAssumedAlignmentILi128EEENSA_21SM90_TMA_STORE_IM2COLES2J_S2L_S2L_EEEvvEEEEvNT_6ParamsE)
        .other          _ZN7cutlass13device_kernelINS_4conv6kernel13ConvUniversalINS1_16ConvProblemShapeILNS1_8OperatorE1ELi2EEENS1_10collective14CollectiveConvINS1_47MainloopSm100TmaUmmaWarpSpecializedImplicitGemmILS5_1ELi12ELi2ELi1ELi2EN4cute5tupleIJNSA_1CILi2EEENSC_ILi1EEESE_EEEEENSB_IJNSC_ILi128EEESH_NSB_IJNSC_ILi32EEEEEEEEENS_10tfloat32_tESL_NSA_8TiledMMAINSA_8MMA_AtomIJNSA_23SM100_MMA_TF32_2x1SM_SSISL_SL_fLi128ELi128ELNSA_4UMMA5MajorE0ELSQ_1ELNSP_7ScaleInE0ELSR_0EEEEEENSA_6LayoutINSB_IJSE_SE_SE_EEENSB_IJNSC_ILi0EEESW_SW_EEEEENSB_IJNSA_10UnderscoreESZ_SZ_EEEEENS7_6detail27Sm100ImplicitGemmTileTraitsINSA_25SM100_TMA_2SM_LOAD_IM2COLENSA_14ComposedLayoutINSA_7SwizzleILi3ELi4ELi3EEENSA_18smem_ptr_flag_bitsILi32EEENSU_INSB_IJNSC_ILi8EEESI_EEENSB_IJSI_SE_EEEEEEEvEENS13_INSA_18SM100_TMA_2SM_LOADENS15_INS16_ILi2ELi5ELi2EEES19_NSU_INSB_IJSI_NSC_ILi4EEEEEENSB_IJSE_SI_EEEEEEEvEEEENS_8epilogue10collective18CollectiveEpilogueINS1P_23Sm100TmaWarpSpecializedILi4ELi2ELi16ELb1ELb0EEEJNSB_IJNSC_ILi64EEESH_SJ_EEENSB_IJNSU_IS1U_SE_EENSU_INSB_IJNSC_ILi16EEESD_EEENSB_IJSE_S1U_EEEEEEEESL_NSB_IJNSB_IJlllEEESE_SW_EEESL_S23_NS1P_6fusion15FusionCallbacksIS1T_NS24_17LinearCombinationISL_fSL_fLNS_15FloatRoundStyleE2EEES1V_S21_JEEENSA_5SM1004TMEM4LOAD26SM100_TMEM_LOAD_32dp32b16xENSA_20SM90_TMA_LOAD_IM2COLENS15_INS16_ILi2ELi4ELi3EEES19_NSU_INSB_IJS1A_S1X_EEENSB_IJS1X_SE_EEEEEEENSA_39AutoVectorizingCopyWithAssumedAlignmentILi128EEENSA_21SM90_TMA_STORE_IM2COLES2J_S2L_S2L_EEEvvEEEEvNT_6ParamsE,@"STO_CUDA_ENTRY STV_DEFAULT"
_ZN7cutlass13device_kernelINS_4conv6kernel13ConvUniversalINS1_16ConvProblemShapeILNS1_8OperatorE1ELi2EEENS1_10collective14CollectiveConvINS1_47MainloopSm100TmaUmmaWarpSpecializedImplicitGemmILS5_1ELi12ELi2ELi1ELi2EN4cute5tupleIJNSA_1CILi2EEENSC_ILi1EEESE_EEEEENSB_IJNSC_ILi128EEESH_NSB_IJNSC_ILi32EEEEEEEEENS_10tfloat32_tESL_NSA_8TiledMMAINSA_8MMA_AtomIJNSA_23SM100_MMA_TF32_2x1SM_SSISL_SL_fLi128ELi128ELNSA_4UMMA5MajorE0ELSQ_1ELNSP_7ScaleInE0ELSR_0EEEEEENSA_6LayoutINSB_IJSE_SE_SE_EEENSB_IJNSC_ILi0EEESW_SW_EEEEENSB_IJNSA_10UnderscoreESZ_SZ_EEEEENS7_6detail27Sm100ImplicitGemmTileTraitsINSA_25SM100_TMA_2SM_LOAD_IM2COLENSA_14ComposedLayoutINSA_7SwizzleILi3ELi4ELi3EEENSA_18smem_ptr_flag_bitsILi32EEENSU_INSB_IJNSC_ILi8EEESI_EEENSB_IJSI_SE_EEEEEEEvEENS13_INSA_18SM100_TMA_2SM_LOADENS15_INS16_ILi2ELi5ELi2EEES19_NSU_INSB_IJSI_NSC_ILi4EEEEEENSB_IJSE_SI_EEEEEEEvEEEENS_8epilogue10collective18CollectiveEpilogueINS1P_23Sm100TmaWarpSpecializedILi4ELi2ELi16ELb1ELb0EEEJNSB_IJNSC_ILi64EEESH_SJ_EEENSB_IJNSU_IS1U_SE_EENSU_INSB_IJNSC_ILi16EEESD_EEENSB_IJSE_S1U_EEEEEEEESL_NSB_IJNSB_IJlllEEESE_SW_EEESL_S23_NS1P_6fusion15FusionCallbacksIS1T_NS24_17LinearCombinationISL_fSL_fLNS_15FloatRoundStyleE2EEES1V_S21_JEEENSA_5SM1004TMEM4LOAD26SM100_TMEM_LOAD_32dp32b16xENSA_20SM90_TMA_LOAD_IM2COLENS15_INS16_ILi2ELi4ELi3EEES19_NSU_INSB_IJS1A_S1X_EEENSB_IJS1X_SE_EEEEEEENSA_39AutoVectorizingCopyWithAssumedAlignmentILi128EEENSA_21SM90_TMA_STORE_IM2COLES2J_S2L_S2L_EEEvvEEEEvNT_6ParamsE:
[----:B------:R-:W1:Y:S01]  /*0000*/  LDC R1, c[0x0][0x37c] ;  /* 0x0000df00ff017b82 */ /* 0x000e620000000800 */
[----:B------:R-:W2:Y:S01]  /*0010*/  S2R R74, SR_TID.X ;  /* 0x00000000004a7919 */ /* 0x000ea20000002100 */
[----:B------:R-:W3:Y:S06]  /*0020*/  LDCU.64 UR8, c[0x0][0x890] ;  /* 0x00011200ff0877ac */ /* 0x000eec0008000a00 */
[----:B------:R-:W4:Y:S01]  /*0030*/  S2UR UR4, SR_CgaCtaId ;  /* 0x00000000000479c3 */ /* 0x000f220000008800 */
[----:B-1----:R-:W-:Y:S01]  /*0040*/  VIADD R1, R1, 0xfffffff8 ;  /* 0xfffffff801017836 */ /* 0x002fe20000000000 */
[----:B------:R-:W-:-:S02]  /*0050*/  PRMT R62, RZ, 0x7610, R62 ;  /* 0x00007610ff3e7816 */ /* 0x000fc4000000003e */
[----:B------:R-:W-:Y:S02]  /*0060*/  ELECT P1, URZ, PT ;  /* 0x0000000000ff782f */ /* 0x000fe40003820000 */
[----:B------:R-:W-:Y:S01]  /*0070*/  R2UR UR43, R1 ;  /* 0x00000000012b72ca */ /* 0x000fe200000e0000 */
[----:B---3--:R-:W-:-:S04]  /*0080*/  UISETP.NE.U32.AND UP0, UPT, UR8, URZ, UPT ;  /* 0x000000ff0800728c */ /* 0x008fc8000bf05070 */
[----:B------:R-:W-:Y:S02]  /*0090*/  UISETP.NE.AND.EX UP0, UPT, UR9, URZ, UPT, UP0 ;  /* 0x000000ff0900728c */ /* 0x000fe4000bf05300 */
[----:B----4-:R-:W-:Y:S02]  /*00a0*/  ULOP3.LUT UR38, UR4, 0x1, URZ, 0xc0, !UPT ;  /* 0x0000000104267892 */ /* 0x010fe4000f8ec0ff */
[----:B------:R-:W-:Y:S01]  /*00b0*/  ULOP3.LUT UR37, UR4, 0x1, URZ, 0x3c, !UPT ;  /* 0x0000000104257892 */ /* 0x000fe2000f8e3cff */
[----:B--2---:R-:W-:-:S05]  /*00c0*/  SHF.R.U32.HI R63, RZ, 0x5, R74 ;  /* 0x00000005ff3f7819 */ /* 0x004fca000001164a */
[----:B------:R-:W1:Y:S02]  /*00d0*/  SHFL.IDX PT, R0, R63, RZ, 0x1f ;  /* 0x00001fff3f007589 */ /* 0x000e6400000e0000 */
[----:B-1----:R-:W-:Y:S01]  /*00e0*/  R2UR UR18, R0 ;  /* 0x00000000001272ca */ /* 0x002fe200000e0000 */
[----:B------:R-:W-:-:S14]  /*00f0*/  BRA.U UP0, `(.L_x_0) ;  /* 0x0000000100307547 */ /* 0x000fdc000b800000 */
[----:B------:R-:W1:Y:S02]  /*0100*/  LDCU.64 UR4, c[0x0][0x888] ;  /* 0x00011100ff0477ac */ /* 0x000e640008000a00 */
[----:B-1----:R-:W-:-:S04]  /*0110*/  UISETP.NE.U32.AND UP0, UPT, UR4, URZ, UPT ;  /* 0x000000ff0400728c */ /* 0x002fc8000bf05070 */
[----:B------:R-:W-:-:S09]  /*0120*/  UISETP.NE.AND.EX UP0, UPT, UR5, URZ, UPT, UP0 ;  /* 0x000000ff0500728c */ /* 0x000fd2000bf05300 */
[----:B------:R-:W-:Y:S05]  /*0130*/  BRA.U !UP0, `(.L_x_1) ;  /* 0x0000000108147547 */ /* 0x000fea000b800000 */
[----:B------:R-:W1:Y:S01]  /*0140*/  LDC.64 R2, c[0x0][0x888] ;  /* 0x00022200ff027b82 */ /* 0x000e620000000a00 */
[----:B------:R-:W1:Y:S02]  /*0150*/  LDCU.64 UR4, c[0x0][0x358] ;  /* 0x00006b00ff0477ac */ /* 0x000e640008000a00 */
[----:B-1----:R1:W5:Y:S01]  /*0160*/  LDG.E R27, desc[UR4][R2.64] ;  /* 0x00000004021b7981 */ /* 0x002362000c1e1900 */
[----:B------:R-:W-:Y:S01]  /*0170*/  HFMA2 R62, -RZ, RZ, 0, 5.9604644775390625e-08 ;  /* 0x00000001ff3e7431 */ /* 0x000fe200000001ff */
[----:B------:R-:W-:Y:S05]  /*0180*/  BRA `(.L_x_0) ;  /* 0x00000000000c7947 */ /* 0x000fea0003800000 */
.L_x_1:
[----:B------:R-:W1:Y:S01]  /*0190*/  LDCU UR4, c[0x0][0x880] ;  /* 0x00011000ff0477ac */ /* 0x000e620008000800 */
[----:B------:R-:W-:Y:S01]  /*01a0*/  HFMA2 R62, -RZ, RZ, 0, 5.9604644775390625e-08 ;  /* 0x00000001ff3e7431 */ /* 0x000fe200000001ff */
[----:B-1----:R-:W-:-:S07]  /*01b0*/  MOV R27, UR4 ;  /* 0x00000004001b7c02 */ /* 0x002fce0008000f00 */
.L_x_0:
[----:B------:R-:W2:Y:S02]  /*01c0*/  LDCU.64 UR4, c[0x0][0x8b0] ;  /* 0x00011600ff0477ac */ /* 0x000ea40008000a00 */
[----:B--2---:R-:W-:-:S04]  /*01d0*/  UISETP.NE.U32.AND UP0, UPT, UR4, URZ, UPT ;  /* 0x000000ff0400728c */ /* 0x004fc8000bf05070 */
[----:B------:R-:W-:-:S09]  /*01e0*/  UISETP.NE.AND.EX UP0, UPT, UR5, URZ, UPT, UP0 ;  /* 0x000000ff0500728c */ /* 0x000fd2000bf05300 */
[----:B------:R-:W-:Y:S05]  /*01f0*/  BRA.U UP0, `(.L_x_2) ;  /* 0x0000000100287547 */ /* 0x000fea000b800000 */
[----:B------:R-:W2:Y:S02]  /*0200*/  LDCU.64 UR4, c[0x0][0x8a8] ;  /* 0x00011500ff0477ac */ /* 0x000ea40008000a00 */
[----:B--2---:R-:W-:-:S04]  /*0210*/  UISETP.NE.U32.AND UP0, UPT, UR4, URZ, UPT ;  /* 0x000000ff0400728c */ /* 0x004fc8000bf05070 */
[----:B------:R-:W-:-:S09]  /*0220*/  UISETP.NE.AND.EX UP0, UPT, UR5, URZ, UPT, UP0 ;  /* 0x000000ff0500728c */ /* 0x000fd2000bf05300 */
[----:B------:R-:W-:Y:S05]  /*0230*/  BRA.U !UP0, `(.L_x_3) ;  /* 0x0000000108107547 */ /* 0x000fea000b800000 */
[----:B------:R-:W2:Y:S01]  /*0240*/  LDC.64 R24, c[0x0][0x8a8] ;  /* 0x00022a00ff187b82 */ /* 0x000ea20000000a00 */
[----:B------:R-:W2:Y:S02]  /*0250*/  LDCU.64 UR4, c[0x0][0x358] ;  /* 0x00006b00ff0477ac */ /* 0x000ea40008000a00 */
[----:B--2---:R2:W5:Y:S01]  /*0260*/  LDG.E R24, desc[UR4][R24.64] ;  /* 0x0000000418187981 */ /* 0x004562000c1e1900 */
[----:B------:R-:W-:Y:S05]  /*0270*/  BRA `(.L_x_2) ;  /* 0x0000000000087947 */ /* 0x000fea0003800000 */
.L_x_3:
[----:B------:R-:W2:Y:S02]  /*0280*/  LDCU UR4, c[0x0][0x8a0] ;  /* 0x00011400ff0477ac */ /* 0x000ea40008000800 */
[----:B--2---:R-:W-:Y:S02]  /*0290*/  MOV R24, UR4 ;  /* 0x0000000400187c02 */ /* 0x004fe40008000f00 */
.L_x_2:
[----:B------:R-:W-:Y:S01]  /*02a0*/  IMAD.U32 R0, RZ, RZ, UR18 ;  /* 0x00000012ff007e24 */ /* 0x000fe2000f8e00ff */
[----:B------:R-:W-:Y:S04]  /*02b0*/  BSSY.RECONVERGENT B0, `(.L_x_4) ;  /* 0x000000c000007945 */ /* 0x000fe80003800200 */
[C---:B------:R-:W-:Y:S02]  /*02c0*/  ISETP.NE.OR P2, PT, R0.reuse, 0x1, !P1 ;  /* 0x000000010000780c */ /* 0x040fe40004f45670 */
[----:B------:R-:W-:-:S11]  /*02d0*/  ISETP.NE.OR P0, PT, R0, 0x3, !P1 ;  /* 0x000000030000780c */ /* 0x000fd60004f05670 */
[----:B------:R-:W-:Y:S05]  /*02e0*/  @P2 BRA `(.L_x_5) ;  /* 0x0000000000202947 */ /* 0x000fea0003800000 */
[----:B------:R-:W3:Y:S02]  /*02f0*/  LDCU.64 UR4, c[0x0][0x348] ;  /* 0x00006900ff0477ac */ /* 0x000ee40008000a00 */
[----:B---3--:R-:W-:Y:S02]  /*0300*/  UIADD3 UR6, UP1, UPT, UR4, 0x80, URZ ;  /* 0x0000008004067890 */ /* 0x008fe4000ff3e0ff */
[----:B------:R-:W-:Y:S02]  /*0310*/  UIADD3 UR4, UP0, UPT, UR4, 0x180, URZ ;  /* 0x0000018004047890 */ /* 0x000fe4000ff1e0ff */
[----:B------:R-:W-:Y:S02]  /*0320*/  UIADD3.X UR7, UPT, UPT, URZ, UR5, URZ, UP1, !UPT ;  /* 0x00000005ff077290 */ /* 0x000fe40008ffe4ff */
[----:B------:R-:W-:-:S07]  /*0330*/  UIADD3.X UR5, UPT, UPT, URZ, UR5, URZ, UP0, !UPT ;  /* 0x00000005ff057290 */ /* 0x000fce00087fe4ff */
[----:B------:R3:W-:Y:S02]  /*0340*/  UTMACCTL.PF [UR6] ;  /* 0x00000000060079b9 */ /* 0x0007e40008040000 */
[----:B------:R3:W-:Y:S02]  /*0350*/  UTMACCTL.PF [UR4] ;  /* 0x00000000040079b9 */ /* 0x0007e40008040000 */
[----:B---3--:R-:W-:Y:S01]  /*0360*/  NOP ;  /* 0x0000000000007918 */ /* 0x008fe20000000000 */
.L_x_5:
[----:B------:R-:W-:Y:S05]  /*0370*/  BSYNC.RECONVERGENT B0 ;  /* 0x0000000000007941 */ /* 0x000fea0003800200 */
.L_x_4:
[----:B------:R-:W-:Y:S04]  /*0380*/  BSSY.RECONVERGENT B0, `(.L_x_6) ;  /* 0x000000a000007945 */ /* 0x000fe80003800200 */
        /* <DEDUP_REMOVED lines=9> */
.L_x_7:
[----:B------:R-:W-:Y:S05]  /*0420*/  BSYNC.RECONVERGENT B0 ;  /* 0x0000000000007941 */ /* 0x000fea0003800200 */
.L_x_6:
[----:B------:R-:W3:Y:S01]  /*0430*/  LDCU.64 UR4, c[0x0][0x888] ;  /* 0x00011100ff0477ac */ /* 0x000ee20008000a00 */
[----:B------:R-:W-:Y:S02]  /*0440*/  UISETP.EQ.U32.AND UP2, UPT, UR8, URZ, UPT ;  /* 0x000000ff0800728c */ /* 0x000fe4000bf42070 */
[----:B------:R-:W-:Y:S02]  /*0450*/  UPLOP3.LUT UP3, UPT, UPT, UPT, UPT, 0x80, 0x8 ;  /* 0x000000000008789c */ /* 0x000fe40003f6f070 */
[----:B---3--:R-:W-:-:S04]  /*0460*/  UISETP.NE.U32.AND UP0, UPT, UR4, URZ, UPT ;  /* 0x000000ff0400728c */ /* 0x008fc8000bf05070 */
[----:B------:R-:W-:-:S04]  /*0470*/  UISETP.NE.AND.EX UP1, UPT, UR5, URZ, UPT, UP0 ;  /* 0x000000ff0500728c */ /* 0x000fc8000bf25300 */
[----:B------:R-:W-:-:S04]  /*0480*/  UISETP.EQ.OR.EX UP4, UPT, UR9, URZ, !UP1, UP2 ;  /* 0x000000ff0900728c */ /* 0x000fc8000cf82720 */
[----:B------:R-:W-:-:S06]  /*0490*/  UP2UR UR4, UPR, URZ, 0x10 ;  /* 0x00000010ff047883 */ /* 0x000fcc0008000000 */
[----:B------:R-:W-:Y:S01]  /*04a0*/  MOV R66, UR4 ;  /* 0x0000000400427c02 */ /* 0x000fe20008000f00 */
[----:B------:R-:W-:Y:S06]  /*04b0*/  BRA.U !UP4, `(.L_x_8) ;  /* 0x000000010c207547 */ /* 0x000fec000b800000 */
[----:B------:R-:W-:Y:S01]  /*04c0*/  UISETP.NE.U32.AND UP2, UPT, UR8, URZ, UPT ;  /* 0x000000ff0800728c */ /* 0x000fe2000bf45070 */
[----:B-----5:R-:W-:Y:S01]  /*04d0*/  FSETP.NEU.AND P0, PT, R27, RZ, PT ;  /* 0x000000ff1b00720b */ /* 0x020fe20003f0d000 */
[----:B------:R-:W-:Y:S02]  /*04e0*/  USEL UR4, URZ, 0xffffffff, UP1 ;  /* 0xffffffffff047887 */ /* 0x000fe40008800000 */
[----:B------:R-:W-:-:S10]  /*04f0*/  UISETP.NE.AND.EX UP2, UPT, UR9, URZ, UPT, UP2 ;  /* 0x000000ff0900728c */ /* 0x000fd4000bf45320 */
[----:B------:R-:W-:Y:S01]  /*0500*/  VOTEU.ANY UP0, P0 ;  /* 0x0000000000ff7886 */ /* 0x000fe20000000100 */
[----:B------:R-:W-:-:S04]  /*0510*/  @!UP2 USEL UR4, URZ, 0xffffffff, UP0 ;  /* 0xffffffffff04a887 */ /* 0x000fc80008000000 */
[----:B------:R-:W-:-:S04]  /*0520*/  ULOP3.LUT UR4, UR4, 0x1, URZ, 0xc0, !UPT ;  /* 0x0000000104047892 */ /* 0x000fc8000f8ec0ff */
[----:B------:R-:W-:-:S11]  /*0530*/  UISETP.NE.U32.AND UP3, UPT, UR4, 0x1, UPT ;  /* 0x000000010400788c */ /* 0x000fd6000bf65070 */
.L_x_8:
[----:B------:R-:W3:Y:S01]  /*0540*/  SHFL.IDX PT, R0, R63, RZ, 0x1f ;  /* 0x00001fff3f007589 */ /* 0x000ee200000e0000 */
[----:B------:R-:W-:Y:S02]  /*0550*/  UISETP.NE.AND UP5, UPT, UR18, 0x2, UPT ;  /* 0x000000021200788c */ /* 0x000fe4000bfa5270 */
[----:B------:R-:W-:Y:S02]  /*0560*/  UISETP.NE.AND UP0, UPT, UR18, 0x2, UPT ;  /* 0x000000021200788c */ /* 0x000fe4000bf05270 */
[----:B------:R-:W-:Y:S02]  /*0570*/  UISETP.NE.OR UP2, UPT, UR38, URZ, UP5 ;  /* 0x000000ff2600728c */ /* 0x000fe4000af45670 */
[----:B------:R-:W-:-:S04]  /*0580*/  USEL UR68, URZ, 0x1, UP0 ;  /* 0x00000001ff447887 */ /* 0x000fc80008000000 */
[----:B------:R-:W-:Y:S02]  /*0590*/  PLOP3.LUT P3, PT, P1, PT, UP2, 0xae, 0xea ;  /* 0x0000000000ea781c */ /* 0x000fe40000f6f52e */
[----:B---3--:R-:W-:-:S13]  /*05a0*/  ISETP.NE.AND P0, PT, R0, RZ, PT ;  /* 0x000000ff0000720c */ /* 0x008fda0003f05270 */
[----:B------:R-:W-:Y:S05]  /*05b0*/  @P0 BRA `(.L_x_9) ;  /* 0x0000000000940947 */ /* 0x000fea0003800000 */
[----:B------:R-:W-:Y:S01]  /*05c0*/  ELECT P0, URZ, PT ;  /* 0x0000000000ff782f */ /* 0x000fe20003800000 */
[----:B------:R-:W-:-:S12]  /*05d0*/  BSSY.RECONVERGENT B0, `(.L_x_9) ;  /* 0x0000023000007945 */ /* 0x000fd80003800200 */
[----:B------:R-:W-:Y:S05]  /*05e0*/  @!P0 BRA `(.L_x_10) ;  /* 0x0000000000848947 */ /* 0x000fea0003800000 */
[----:B------:R-:W3:Y:S01]  /*05f0*/  S2UR UR5, SR_CgaCtaId ;  /* 0x00000000000579c3 */ /* 0x000ee20000008800 */
[----:B------:R-:W-:Y:S01]  /*0600*/  UMOV UR4, 0x400 ;  /* 0x0000040000047882 */ /* 0x000fe20000000000 */
[----:B------:R-:W-:Y:S02]  /*0610*/  UMOV UR6, 0x1 ;  /* 0x0000000100067882 */ /* 0x000fe40000000000 */
[----:B------:R-:W-:-:S04]  /*0620*/  UIADD3 UR6, UPT, UPT, -UR6, 0x100000, URZ ;  /* 0x0010000006067890 */ /* 0x000fc8000fffe1ff */
[----:B------:R-:W-:Y:S02]  /*0630*/  USHF.L.U32 UR7, UR6, 0xb, URZ ;  /* 0x0000000b06077899 */ /* 0x000fe400080006ff */
[----:B------:R-:W-:Y:S02]  /*0640*/  USHF.L.U32 UR6, UR6, 0x1, URZ ;  /* 0x0000000106067899 */ /* 0x000fe400080006ff */
[----:B---3--:R-:W-:Y:S01]  /*0650*/  ULEA UR4, UR5, UR4, 0x18 ;  /* 0x0000000405047291 */ /* 0x008fe2000f8ec0ff */
[----:B------:R-:W3:Y:S11]  /*0660*/  FENCE.VIEW.ASYNC.S ;  /* 0x00000000000073c6 */ /* 0x000ef60000000000 */
[----:B---3--:R3:W4:Y:S01]  /*0670*/  SYNCS.EXCH.64 URZ, [UR4], UR6 ;  /* 0x0000000604ff75b2 */ /* 0x0087220008000100 */
[----:B------:R3:W1:Y:S01]  /*0680*/  SYNCS.EXCH.64 URZ, [UR4+0x60], UR6 ;  /* 0x0000600604ff75b2 */ /* 0x0006620008000100 */
        /* <DEDUP_REMOVED lines=21> */
[----:B------:R3:W1:Y:S02]  /*07e0*/  SYNCS.EXCH.64 URZ, [UR4+0xb8], UR6 ;  /* 0x0000b80604ff75b2 */ /* 0x0006640008000100 */
[----:B---34-:R-:W-:Y:S01]  /*07f0*/  NOP ;  /* 0x0000000000007918 */ /* 0x018fe20000000000 */
.L_x_10:
[----:B------:R-:W-:Y:S05]  /*0800*/  BSYNC.RECONVERGENT B0 ;  /* 0x0000000000007941 */ /* 0x000fea0003800200 */
.L_x_9:
[----:B------:R-:W3:Y:S01]  /*0810*/  SHFL.IDX PT, R0, R63, RZ, 0x1f ;  /* 0x00001fff3f007589 */ /* 0x000ee200000e0000 */
[----:B------:R-:W-:Y:S01]  /*0820*/  NOP ;  /* 0x0000000000007918 */ /* 0x000fe20000000000 */
[----:B---3--:R-:W-:-:S13]  /*0830*/  ISETP.NE.AND P0, PT, R0, 0x1, PT ;  /* 0x000000010000780c */ /* 0x008fda0003f05270 */
[----:B------:R-:W-:Y:S05]  /*0840*/  @P0 BRA `(.L_x_11) ;  /* 0x0000000000580947 */ /* 0x000fea0003800000 */
[----:B------:R-:W3:Y:S01]  /*0850*/  S2UR UR5, SR_CgaCtaId ;  /* 0x00000000000579c3 */ /* 0x000ee20000008800 */
[----:B------:R-:W-:Y:S01]  /*0860*/  UMOV UR4, 0x400 ;  /* 0x0000040000047882 */ /* 0x000fe20000000000 */
[----:B------:R-:W-:Y:S01]  /*0870*/  UMOV UR8, 0x20 ;  /* 0x0000002000087882 */ /* 0x000fe20000000000 */
[----:B------:R-:W-:Y:S01]  /*0880*/  UMOV UR6, 0x80 ;  /* 0x0000008000067882 */ /* 0x000fe20000000000 */
[----:B------:R-:W-:-:S04]  /*0890*/  UIADD3 UR8, UPT, UPT, -UR8, 0x100000, URZ ;  /* 0x0010000008087890 */ /* 0x000fc8000fffe1ff */
[----:B------:R-:W-:Y:S02]  /*08a0*/  USHF.L.U32 UR9, UR8, 0xb, URZ ;  /* 0x0000000b08097899 */ /* 0x000fe400080006ff */
[----:B------:R-:W-:Y:S02]  /*08b0*/  USHF.L.U32 UR8, UR8, 0x1, URZ ;  /* 0x0000000108087899 */ /* 0x000fe400080006ff */
[----:B------:R-:W-:-:S04]  /*08c0*/  UIADD3 UR6, UPT, UPT, -UR6, 0x100000, URZ ;  /* 0x0010000006067890 */ /* 0x000fc8000fffe1ff */
[----:B------:R-:W-:Y:S02]  /*08d0*/  USHF.L.U32 UR7, UR6, 0xb, URZ ;  /* 0x0000000b06077899 */ /* 0x000fe400080006ff */
[----:B------:R-:W-:Y:S01]  /*08e0*/  USHF.L.U32 UR6, UR6, 0x1, URZ ;  /* 0x0000000106067899 */ /* 0x000fe200080006ff */
[----:B------:R-:W-:Y:S01]  /*08f0*/  ELECT P0, URZ, PT ;  /* 0x0000000000ff782f */ /* 0x000fe20003800000 */
[----:B---3--:R-:W-:Y:S01]  /*0900*/  ULEA UR4, UR5, UR4, 0x18 ;  /* 0x0000000405047291 */ /* 0x008fe2000f8ec0ff */
[----:B------:R-:W3:Y:S11]  /*0910*/  FENCE.VIEW.ASYNC.S ;  /* 0x00000000000073c6 */ /* 0x000ef60000000000 */
[----:B---3--:R3:W4:Y:S01]  /*0920*/  SYNCS.EXCH.64 URZ, [UR4+0xc0], UR8 ;  /* 0x0000c00804ff75b2 */ /* 0x0087220008000100 */
[----:B------:R3:W1:Y:S01]  /*0930*/  SYNCS.EXCH.64 URZ, [UR4+0xe0], UR6 ;  /* 0x0000e00604ff75b2 */ /* 0x0006620008000100 */
[----:B------:R3:W1:Y:S01]  /*0940*/  SYNCS.EXCH.64 URZ, [UR4+0xc8], UR8 ;  /* 0x0000c80804ff75b2 */ /* 0x0006620008000100 */
[----:B------:R3:W1:Y:S01]  /*0950*/  SYNCS.EXCH.64 URZ, [UR4+0xe8], UR6 ;  /* 0x0000e80604ff75b2 */ /* 0x0006620008000100 */
[----:B------:R3:W1:Y:S01]  /*0960*/  SYNCS.EXCH.64 URZ, [UR4+0xd0], UR8 ;  /* 0x0000d00804ff75b2 */ /* 0x0006620008000100 */
[----:B------:R3:W1:Y:S01]  /*0970*/  SYNCS.EXCH.64 URZ, [UR4+0xf0], UR6 ;  /* 0x0000f00604ff75b2 */ /* 0x0006620008000100 */
[----:B------:R3:W1:Y:S01]  /*0980*/  SYNCS.EXCH.64 URZ, [UR4+0xd8], UR8 ;  /* 0x0000d80804ff75b2 */ /* 0x0006620008000100 */
[----:B------:R3:W1:Y:S01]  /*0990*/  SYNCS.EXCH.64 URZ, [UR4+0xf8], UR6 ;  /* 0x0000f80604ff75b2 */ /* 0x0006620008000100 */
[----:B------:R-:W-:Y:S01]  /*09a0*/  NOP ;  /* 0x0000000000007918 */ /* 0x000fe20000000000 */
.L_x_11:
[----:B------:R-:W2:Y:S01]  /*09b0*/  SHFL.IDX PT, R0, R63, RZ, 0x1f ;  /* 0x00001fff3f007589 */ /* 0x000ea200000e0000 */
[----:B------:R-:W-:Y:S01]  /*09c0*/  NOP ;  /* 0x0000000000007918 */ /* 0x000fe20000000000 */
[----:B--2---:R-:W-:-:S13]  /*09d0*/  ISETP.NE.AND P0, PT, R0, 0x3, PT ;  /* 0x000000030000780c */ /* 0x004fda0003f05270 */
[----:B------:R-:W-:Y:S05]  /*09e0*/  @P0 BRA `(.L_x_12) ;  /* 0x0000000000300947 */ /* 0x000fea0003800000 */
[----:B------:R-:W2:Y:S01]  /*09f0*/  S2UR UR5, SR_CgaCtaId ;  /* 0x00000000000579c3 */ /* 0x000ea20000008800 */
[----:B---3--:R-:W-:Y:S01]  /*0a00*/  UMOV UR4, 0x400 ;  /* 0x0000040000047882 */ /* 0x008fe20000000000 */
[----:B------:R-:W-:Y:S01]  /*0a10*/  UMOV UR6, 0x20 ;  /* 0x0000002000067882 */ /* 0x000fe20000000000 */
[----:B------:R-:W-:Y:S01]  /*0a20*/  ELECT P0, URZ, PT ;  /* 0x0000000000ff782f */ /* 0x000fe20003800000 */
[----:B------:R-:W-:-:S04]  /*0a30*/  UIADD3 UR6, UPT, UPT, -UR6, 0x100000, URZ ;  /* 0x0010000006067890 */ /* 0x000fc8000fffe1ff */
[----:B------:R-:W-:Y:S02]  /*0a40*/  USHF.L.U32 UR7, UR6, 0xb, URZ ;  /* 0x0000000b06077899 */ /* 0x000fe400080006ff */
[----:B------:R-:W-:Y:S02]  /*0a50*/  USHF.L.U32 UR6, UR6, 0x1, URZ ;  /* 0x0000000106067899 */ /* 0x000fe400080006ff */
[----:B--2---:R-:W-:Y:S01]  /*0a60*/  ULEA UR4, UR5, UR4, 0x18 ;  /* 0x0000000405047291 */ /* 0x004fe2000f8ec0ff */
[----:B------:R-:W2:Y:S11]  /*0a70*/  FENCE.VIEW.ASYNC.S ;  /* 0x00000000000073c6 */ /* 0x000eb60000000000 */
[----:B--2---:R2:W3:Y:S01]  /*0a80*/  SYNCS.EXCH.64 URZ, [UR4+0x100], UR6 ;  /* 0x0001000604ff75b2 */ /* 0x0044e20008000100 */
[----:B------:R2:W1:Y:S01]  /*0a90*/  SYNCS.EXCH.64 URZ, [UR4+0x108], UR6 ;  /* 0x0001080604ff75b2 */ /* 0x0004620008000100 */
[----:B------:R-:W-:Y:S01]  /*0aa0*/  NOP ;  /* 0x0000000000007918 */ /* 0x000fe20000000000 */
.L_x_12:
[----:B------:R-:W4:Y:S01]  /*0ab0*/  SHFL.IDX PT, R0, R63, RZ, 0x1f ;  /* 0x00001fff3f007589 */ /* 0x000f2200000e0000 */
[----:B------:R-:W-:Y:S01]  /*0ac0*/  NOP ;  /* 0x0000000000007918 */ /* 0x000fe20000000000 */
[----:B----4-:R-:W-:-:S13]  /*0ad0*/  ISETP.NE.AND P0, PT, R0, 0x4, PT ;  /* 0x000000040000780c */ /* 0x010fda0003f05270 */
[----:B------:R-:W-:Y:S05]  /*0ae0*/  @P0 BRA `(.L_x_13) ;  /* 0x0000000000440947 */ /* 0x000fea0003800000 */
[----:B------:R-:W4:Y:S01]  /*0af0*/  S2UR UR5, SR_CgaCtaId ;  /* 0x00000000000579c3 */ /* 0x000f220000008800 */
[----:B--23--:R-:W-:Y:S01]  /*0b00*/  UMOV UR4, 0x1e0 ;  /* 0x000001e000047882 */ /* 0x00cfe20000000000 */
[----:B------:R-:W-:Y:S01]  /*0b10*/  UMOV UR6, 0x400 ;  /* 0x0000040000067882 */ /* 0x000fe20000000000 */
[----:B------:R-:W-:Y:S01]  /*0b20*/  USEL UR4, UR4, 0x1a0, UP3 ;  /* 0x000001a004047887 */ /* 0x000fe20009800000 */
[----:B------:R-:W-:Y:S01]  /*0b30*/  UMOV UR8, 0x1 ;  /* 0x0000000100087882 */ /* 0x000fe20000000000 */
[----:B------:R-:W-:Y:S01]  /*0b40*/  ELECT P0, URZ, PT ;  /* 0x0000000000ff782f */ /* 0x000fe20003800000 */
[----:B------:R-:W-:-:S04]  /*0b50*/  UIADD3 UR8, UPT, UPT, -UR8, 0x100000, URZ ;  /* 0x0010000008087890 */ /* 0x000fc8000fffe1ff */
[----:B------:R-:W-:Y:S02]  /*0b60*/  USHF.L.U32 UR9, UR8, 0xb, URZ ;  /* 0x0000000b08097899 */ /* 0x000fe400080006ff */
[----:B------:R-:W-:Y:S02]  /*0b70*/  USHF.L.U32 UR8, UR8, 0x1, URZ ;  /* 0x0000000108087899 */ /* 0x000fe400080006ff */
[----:B----4-:R-:W-:Y:S02]  /*0b80*/  ULEA UR6, UR5, UR6, 0x18 ;  /* 0x0000000605067291 */ /* 0x010fe4000f8ec0ff */
[----:B------:R-:W-:-:S04]  /*0b90*/  UIADD3 UR4, UPT, UPT, -UR4, 0x100000, URZ ;  /* 0x0010000004047890 */ /* 0x000fc8000fffe1ff */
[----:B------:R-:W-:Y:S02]  /*0ba0*/  USHF.L.U32 UR5, UR4, 0xb, URZ ;  /* 0x0000000b04057899 */ /* 0x000fe400080006ff */
[----:B------:R-:W-:Y:S01]  /*0bb0*/  USHF.L.U32 UR4, UR4, 0x1, URZ ;  /* 0x0000000104047899 */ /* 0x000fe200080006ff */
[----:B------:R-:W2:Y:S03]  /*0bc0*/  FENCE.VIEW.ASYNC.S ;  /* 0x00000000000073c6 */ /* 0x000ea60000000000 */
[----:B--2---:R4:W2:Y:S08]  /*0bd0*/  SYNCS.EXCH.64 URZ, [UR6+0x110], UR8 ;  /* 0x0001100806ff75b2 */ /* 0x0048b00008000100 */
[----:B------:R4:W3:Y:S02]  /*0be0*/  SYNCS.EXCH.64 URZ, [UR6+0x118], UR4 ;  /* 0x0001180406ff75b2 */ /* 0x0008e40008000100 */
[----:B----4-:R-:W-:Y:S01]  /*0bf0*/  NOP ;  /* 0x0000000000007918 */ /* 0x010fe20000000000 */
.L_x_13:
[----:B------:R-:W4:Y:S01]  /*0c00*/  SHFL.IDX PT, R0, R63, RZ, 0x1f ;  /* 0x00001fff3f007589 */ /* 0x000f2200000e0000 */
[----:B------:R-:W-:Y:S01]  /*0c10*/  ISETP.NE.OR P1, PT, RZ, UR18, !P1 ;  /* 0x00000012ff007c0c */ /* 0x000fe2000cf25670 */
[----:B------:R-:W-:Y:S01]  /*0c20*/  NOP ;  /* 0x0000000000007918 */ /* 0x000fe20000000000 */
[----:B----4-:R-:W-:-:S13]  /*0c30*/  ISETP.NE.AND P0, PT, R0, 0x5, PT ;  /* 0x000000050000780c */ /* 0x010fda0003f05270 */
[----:B------:R-:W-:Y:S05]  /*0c40*/  @P0 BRA `(.L_x_14) ;  /* 0x0000000000480947 */ /* 0x000fea0003800000 */
[----:B------:R-:W4:Y:S01]  /*0c50*/  S2UR UR5, SR_CgaCtaId ;  /* 0x00000000000579c3 */ /* 0x000f220000008800 */
[----:B--23--:R-:W-:Y:S01]  /*0c60*/  UMOV UR4, 0x400 ;  /* 0x0000040000047882 */ /* 0x00cfe20000000000 */
        /* <DEDUP_REMOVED lines=9> */
[----:B----4-:R-:W-:Y:S01]  /*0d00*/  ULEA UR4, UR5, UR4, 0x18 ;  /* 0x0000000405047291 */ /* 0x010fe2000f8ec0ff */
[----:B------:R-:W2:Y:S11]  /*0d10*/  FENCE.VIEW.ASYNC.S ;  /* 0x00000000000073c6 */ /* 0x000eb60000000000 */
[----:B--2---:R4:W2:Y:S01]  /*0d20*/  SYNCS.EXCH.64 URZ, [UR4+0x120], UR6 ;  /* 0x0001200604ff75b2 */ /* 0x0048a20008000100 */
[----:B------:R4:W3:Y:S01]  /*0d30*/  SYNCS.EXCH.64 URZ, [UR4+0x130], UR8 ;  /* 0x0001300804ff75b2 */ /* 0x0008e20008000100 */
[----:B------:R4:W1:Y:S01]  /*0d40*/  SYNCS.EXCH.64 URZ, [UR4+0x128], UR6 ;  /* 0x0001280604ff75b2 */ /* 0x0008620008000100 */
[----:B------:R4:W1:Y:S02]  /*0d50*/  SYNCS.EXCH.64 URZ, [UR4+0x138], UR8 ;  /* 0x0001380804ff75b2 */ /* 0x0008640008000100 */
[----:B----4-:R-:W-:Y:S01]  /*0d60*/  NOP ;  /* 0x0000000000007918 */ /* 0x010fe20000000000 */
.L_x_14:
[----:B--23--:R-:W2:Y:S01]  /*0d70*/  S2UR UR7, SR_CgaCtaId ;  /* 0x00000000000779c3 */ /* 0x00cea20000008800 */
[----:B------:R-:W-:Y:S01]  /*0d80*/  VOTEU.ALL UP0, P1 ;  /* 0x0000000000ff7886 */ /* 0x000fe20000800000 */
[----:B------:R-:W-:Y:S01]  /*0d90*/  UMOV UR4, 0x20 ;  /* 0x0000002000047882 */ /* 0x000fe20000000000 */
[----:B------:R-:W-:Y:S01]  /*0da0*/  NOP ;  /* 0x0000000000007918 */ /* 0x000fe20000000000 */
[----:B-1----:R-:W-:Y:S01]  /*0db0*/  LOP3.LUT R3, R74, 0x1f, RZ, 0xc0, !PT ;  /* 0x0000001f4a037812 */ /* 0x002fe200078ec0ff */
[----:B------:R-:W-:Y:S01]  /*0dc0*/  UISETP.NE.AND UP4, UPT, UR18, URZ, UPT ;  /* 0x000000ff1200728c */ /* 0x000fe2000bf85270 */
[----:B------:R-:W-:Y:S01]  /*0dd0*/  @!UP0 UMOV UR6, 0x400 ;  /* 0x0000040000068882 */ /* 0x000fe20000000000 */
[----:B------:R-:W-:-:S04]  /*0de0*/  @!UP0 UIADD3 UR4, UPT, UPT, -UR4, 0x100000, URZ ;  /* 0x0010000004048890 */ /* 0x000fc8000fffe1ff */
[----:B------:R-:W-:Y:S02]  /*0df0*/  @!UP0 USHF.L.U32 UR5, UR4, 0xb, URZ ;  /* 0x0000000b04058899 */ /* 0x000fe400080006ff */
[----:B------:R-:W-:Y:S02]  /*0e00*/  @!UP0 USHF.L.U32 UR4, UR4, 0x1, URZ ;  /* 0x0000000104048899 */ /* 0x000fe400080006ff */
[----:B--2---:R-:W-:Y:S01]  /*0e10*/  @!UP0 ULEA UR6, UR7, UR6, 0x18 ;  /* 0x0000000607068291 */ /* 0x004fe2000f8ec0ff */
[----:B------:R-:W1:Y:S01]  /*0e20*/  LDCU UR7, c[0x0][0x36c] ;  /* 0x00006d80ff0777ac */ /* 0x000e620008000800 */
[----:B------:R-:W-:Y:S01]  /*0e30*/  VOTEU.ALL UP0, P1 ;  /* 0x0000000000ff7886 */ /* 0x000fe20000800000 */
[----:B------:R-:W2:Y:S09]  /*0e40*/  FENCE.VIEW.ASYNC.S ;  /* 0x00000000000073c6 */ /* 0x000eb20000000000 */
[----:B--2---:R2:W3:Y:S01]  /*0e50*/  @!UP0 SYNCS.EXCH.64 URZ, [UR6+0x140], UR4 ;  /* 0x0001400406ff85b2 */ /* 0x0044e20008000100 */
[----:B-1----:R-:W-:-:S09]  /*0e60*/  UISETP.EQ.U32.AND UP6, UPT, UR7, 0x1, UPT ;  /* 0x000000010700788c */ /* 0x002fd2000bfc2070 */
[----:B--2---:R-:W-:Y:S05]  /*0e70*/  BRA.U !UP6, `(.L_x_15) ;  /* 0x000000010e087547 */ /* 0x004fea000b800000 */
[----:B---3--:R-:W-:Y:S01]  /*0e80*/  UCGABAR_ARV ;  /* 0x00000000000079c7 */ /* 0x008fe20008000000 */
[----:B------:R-:W-:Y:S05]  /*0e90*/  BRA `(.L_x_16) ;  /* 0x0000000000047947 */ /* 0x000fea0003800000 */
.L_x_15:
[----:B---3--:R-:W-:Y:S01]  /*0ea0*/  NOP ;  /* 0x0000000000007918 */ /* 0x008fe20000000000 */
.L_x_16:
[----:B------:R-:W1:Y:S01]  /*0eb0*/  S2UR UR22, SR_CTAID.X ;  /* 0x00000000001679c3 */ /* 0x000e620000002500 */
[----:B------:R-:W-:-:S05]  /*0ec0*/  CS2R.32 R65, SR_CgaSize ;  /* 0x0000000000417805 */ /* 0x000fca0000008a00 */
[----:B------:R-:W-:-:S05]  /*0ed0*/  IMAD R65, R65, -0xa0, RZ ;  /* 0xffffff6041417824 */ /* 0x000fca00078e02ff */
[----:B------:R-:W-:-:S14]  /*0ee0*/  R2UR UR5, R65 ;  /* 0x00000000410572ca */ /* 0x000fdc00000e0000 */
[----:B------:R-:W2:Y:S01]  /*0ef0*/  LDCU UR5, c[0x0][UR5+0x2b0] ;  /* 0x00005600050577ac */ /* 0x000ea20008000800 */
[----:B------:R-:W-:-:S05]  /*0f00*/  CS2R.32 R65, SR_CgaSize ;  /* 0x0000000000417805 */ /* 0x000fca0000008a00 */
[----:B------:R-:W-:-:S05]  /*0f10*/  IMAD R65, R65, -0xa0, RZ ;  /* 0xffffff6041417824 */ /* 0x000fca00078e02ff */
[----:B------:R-:W-:-:S14]  /*0f20*/  R2UR UR4, R65 ;  /* 0x00000000410472ca */ /* 0x000fdc00000e0000 */
[----:B------:R-:W3:Y:S01]  /*0f30*/  LDCU UR4, c[0x0][UR4+0x2b4] ;  /* 0x00005680040477ac */ /* 0x000ee20008000800 */
[----:B------:R-:W4:Y:S01]  /*0f40*/  S2UR UR20, SR_CTAID.Y ;  /* 0x00000000001479c3 */ /* 0x000f220000002600 */
[----:B------:R-:W-:-:S05]  /*0f50*/  CS2R.32 R65, SR_CgaSize ;  /* 0x0000000000417805 */ /* 0x000fca0000008a00 */
[----:B------:R-:W-:-:S05]  /*0f60*/  IMAD R65, R65, -0xa0, RZ ;  /* 0xffffff6041417824 */ /* 0x000fca00078e02ff */
[----:B------:R-:W-:-:S14]  /*0f70*/  R2UR UR7, R65 ;  /* 0x00000000410772ca */ /* 0x000fdc00000e0000 */
[----:B------:R-:W3:Y:S01]  /*0f80*/  LDCU UR7, c[0x0][UR7+0x2a0] ;  /* 0x00005400070777ac */ /* 0x000ee20008000800 */
[----:B------:R-:W-:-:S05]  /*0f90*/  CS2R.32 R65, SR_CgaSize ;  /* 0x0000000000417805 */ /* 0x000fca0000008a00 */
[----:B------:R-:W-:-:S05]  /*0fa0*/  IMAD R65, R65, -0xa0, RZ ;  /* 0xffffff6041417824 */ /* 0x000fca00078e02ff */
[----:B------:R-:W-:-:S14]  /*0fb0*/  R2UR UR8, R65 ;  /* 0x00000000410872ca */ /* 0x000fdc00000e0000 */
[----:B------:R-:W3:Y:S01]  /*0fc0*/  LDCU UR8, c[0x0][UR8+0x2a4] ;  /* 0x00005480080877ac */ /* 0x000ee20008000800 */
[----:B------:R-:W3:Y:S01]  /*0fd0*/  LDCU UR19, c[0x0][0xb24] ;  /* 0x00016480ff1377ac */ /* 0x000ee20008000800 */
[----:B------:R-:W3:Y:S01]  /*0fe0*/  LDCU UR39, c[0x0][0xb24] ;  /* 0x00016480ff2777ac */ /* 0x000ee20008000800 */
[----:B-1----:R-:W-:Y:S01]  /*0ff0*/  I2FP.F32.U32 R2, UR22 ;  /* 0x0000001600027c45 */ /* 0x002fe20008201000 */
[----:B------:R-:W1:Y:S04]  /*1000*/  LDCU UR24, c[0x0][0xb30] ;  /* 0x00016600ff1877ac */ /* 0x000e680008000800 */
[----:B--2---:R-:W-:Y:S01]  /*1010*/  FMUL R2, R2, UR5 ;  /* 0x0000000502027c20 */ /* 0x004fe20008400000 */
[----:B----4-:R-:W-:-:S05]  /*1020*/  I2FP.F32.U32 R0, UR20 ;  /* 0x0000001400007c45 */ /* 0x010fca0008201000 */
[----:B------:R-:W2:Y:S01]  /*1030*/  F2I.U32.TRUNC.NTZ R2, R2 ;  /* 0x0000000200027305 */ /* 0x000ea2000020f000 */
[----:B---3--:R-:W-:-:S07]  /*1040*/  FMUL R0, R0, UR4 ;  /* 0x0000000400007c20 */ /* 0x008fce0008400000 */
[----:B------:R-:W3:Y:S01]  /*1050*/  F2I.U32.TRUNC.NTZ R0, R0 ;  /* 0x0000000000007305 */ /* 0x000ee2000020f000 */
[----:B--2---:R-:W-:Y:S02]  /*1060*/  R2UR UR4, R2 ;  /* 0x00000000020472ca */ /* 0x004fe400000e0000 */
[----:B------:R-:W-:Y:S02]  /*1070*/  PRMT R2, RZ, 0x7610, R2 ;  /* 0x00007610ff027816 */ /* 0x000fe40000000002 */
[----:B---3--:R-:W-:Y:S02]  /*1080*/  R2UR UR6, R0 ;  /* 0x00000000000672ca */ /* 0x008fe400000e0000 */
[----:B------:R-:W-:-:S07]  /*1090*/  PRMT R0, RZ, 0x7610, R0 ;  /* 0x00007610ff007816 */ /* 0x000fce0000000000 */
[----:B------:R-:W-:-:S04]  /*10a0*/  UIADD3 UR5, UPT, UPT, -UR4, URZ, URZ ;  /* 0x000000ff04057290 */ /* 0x000fc8000fffe1ff */
[----:B------:R-:W-:Y:S02]  /*10b0*/  UIMAD UR5, UR7, UR5, UR22 ;  /* 0x00000005070572a4 */ /* 0x000fe4000f8e0216 */
[----:B------:R-:W-:-:S04]  /*10c0*/  UIADD3 UR4, UPT, UPT, -UR6, URZ, URZ ;  /* 0x000000ff06047290 */ /* 0x000fc8000fffe1ff */
[----:B------:R-:W-:Y:S01]  /*10d0*/  IMAD.U32 R65, RZ, RZ, UR5 ;  /* 0x00000005ff417e24 */ /* 0x000fe2000f8e00ff */
[----:B------:R-:W-:-:S06]  /*10e0*/  UIMAD UR4, UR8, UR4, UR20 ;  /* 0x00000004080472a4 */ /* 0x000fcc000f8e0214 */
[----:B------:R-:W-:Y:S01]  /*10f0*/  IMAD.U32 R64, RZ, RZ, UR4 ;  /* 0x00000004ff407e24 */ /* 0x000fe2000f8e00ff */
[----:B-1----:R-:W-:Y:S06]  /*1100*/  BRA.U UP4, `(.L_x_17) ;  /* 0x0000000104307547 */ /* 0x002fec000b800000 */
[----:B------:R-:W-:Y:S01]  /*1110*/  R2UR UR5, R64 ;  /* 0x00000000400572ca */ /* 0x000fe200000e0000 */
[----:B------:R-:W-:Y:S01]  /*1120*/  UMOV UR7, 0x3 ;  /* 0x0000000300077882 */ /* 0x000fe20000000000 */
[----:B------:R-:W-:-:S11]  /*1130*/  R2UR UR4, R65 ;  /* 0x00000000410472ca */ /* 0x000fd600000e0000 */
[----:B------:R-:W-:-:S04]  /*1140*/  UISETP.NE.AND UP0, UPT, UR5, URZ, UPT ;  /* 0x000000ff0500728c */ /* 0x000fc8000bf05270 */
[----:B------:R-:W-:Y:S02]  /*1150*/  UISETP.LT.U32.OR UP0, UPT, UR4, 0x2, !UP0 ;  /* 0x000000020400788c */ /* 0x000fe4000c701470 */
[----:B------:R-:W-:Y:S02]  /*1160*/  ULOP3.LUT UR4, UR4, 0xfffffffe, URZ, 0xc0, !UPT ;  /* 0xfffffffe04047892 */ /* 0x000fe4000f8ec0ff */
[----:B------:R-:W-:Y:S02]  /*1170*/  USEL UR6, URZ, 0x1, !UP0 ;  /* 0x00000001ff067887 */ /* 0x000fe4000c000000 */
[----:B------:R-:W-:Y:S02]  /*1180*/  USEL UR5, URZ, 0x2, !UP0 ;  /* 0x00000002ff057887 */ /* 0x000fe4000c000000 */
[----:B------:R-:W-:Y:S02]  /*1190*/  USHF.L.U32 UR4, UR7, UR4, URZ ;  /* 0x0000000407047299 */ /* 0x000fe400080006ff */
[----:B------:R-:W-:-:S04]  /*11a0*/  UIADD3 UR5, UPT, UPT, UR6, UR5, URZ ;  /* 0x0000000506057290 */ /* 0x000fc8000fffe0ff */
[----:B------:R-:W-:Y:S02]  /*11b0*/  IMAD.U32 R0, RZ, RZ, UR4 ;  /* 0x00000004ff007e24 */ /* 0x000fe4000f8e00ff */
[----:B------:R-:W-:-:S07]  /*11c0*/  IMAD.U32 R2, RZ, RZ, UR5 ;  /* 0x00000005ff027e24 */ /* 0x000fce000f8e00ff */
.L_x_17:
[----:B------:R-:W1:Y:S01]  /*11d0*/  S2UR UR45, SR_CTAID.Z ;  /* 0x00000000002d79c3 */ /* 0x000e620000002700 */
[----:B------:R-:W-:Y:S01]  /*11e0*/  UISETP.GE.AND UP0, UPT, UR19, 0x1, UPT ;  /* 0x000000011300788c */ /* 0x000fe2000bf06270 */
[----:B------:R-:W-:-:S08]  /*11f0*/  UMOV UR49, UR22 ;  /* 0x0000001600317c82 */ /* 0x000fd00008000000 */
[----:B------:R-:W-:Y:S05]  /*1200*/  BRA.U !UP0, `(.L_x_18) ;  /* 0x0000000108d47547 */ /* 0x000fea000b800000 */
[----:B------:R-:W2:Y:S01]  /*1210*/  LDCU.128 UR12, c[0x0][0xb10] ;  /* 0x00016200ff0c77ac */ /* 0x000ea20008000c00 */
[----:B------:R-:W3:Y:S01]  /*1220*/  LDCU UR21, c[0x0][0xb0c] ;  /* 0x00016180ff1577ac */ /* 0x000ee20008000800 */
[----:B------:R-:W4:Y:S01]  /*1230*/  LDCU UR6, c[0x0][0x370] ;  /* 0x00006e00ff0677ac */ /* 0x000f220008000800 */
[----:B------:R-:W1:Y:S01]  /*1240*/  LDCU UR7, c[0x0][0x374] ;  /* 0x00006e80ff0777ac */ /* 0x000e620008000800 */
[----:B------:R-:W1:Y:S01]  /*1250*/  LDCU UR23, c[0x0][0xb20] ;  /* 0x00016400ff1777ac */ /* 0x000e620008000800 */
[----:B--2---:R-:W-:Y:S02]  /*1260*/  UIMAD.WIDE.U32 UR4, UR22, UR12, URZ ;  /* 0x0000000c160472a5 */ /* 0x004fe4000f8e00ff */
[----:B---3--:R-:W-:Y:S01]  /*1270*/  UISETP.NE.AND UP0, UPT, UR21, 0x1, UPT ;  /* 0x000000011500788c */ /* 0x008fe2000bf05270 */
[----:B------:R-:W2:Y:S01]  /*1280*/  LDCU.64 UR8, c[0x0][0xb28] ;  /* 0x00016500ff0877ac */ /* 0x000ea20008000a00 */
[----:B----4-:R-:W-:-:S03]  /*1290*/  UIMAD.WIDE.U32 UR10, UR6, UR12, URZ ;  /* 0x0000000c060a72a5 */ /* 0x010fc6000f8e00ff */
[----:B------:R-:W-:Y:S01]  /*12a0*/  UMOV UR4, UR5 ;  /* 0x0000000500047c82 */ /* 0x000fe20008000000 */
[----:B------:R-:W-:Y:S02]  /*12b0*/  UISETP.NE.AND UP2, UPT, UR19, 0x1, UPT ;  /* 0x000000011300788c */ /* 0x000fe4000bf45270 */
[----:B------:R-:W-:Y:S01]  /*12c0*/  USHF.R.U32.HI UR4, URZ, UR13, UR4 ;  /* 0x0000000dff047299 */ /* 0x000fe20008011604 */
[----:B------:R-:W-:Y:S01]  /*12d0*/  UMOV UR10, UR11 ;  /* 0x0000000b000a7c82 */ /* 0x000fe20008000000 */
[----:B------:R-:W-:Y:S02]  /*12e0*/  UIMAD.WIDE.U32 UR16, UR20, UR15, URZ ;  /* 0x0000000f141072a5 */ /* 0x000fe4000f8e00ff */
[----:B------:R-:W-:Y:S02]  /*12f0*/  USEL UR5, UR22, UR4, !UP0 ;  /* 0x0000000416057287 */ /* 0x000fe4000c000000 */
[----:B------:R-:W-:Y:S02]  /*1300*/  @UP0 USHF.R.U32.HI UR6, URZ, UR13, UR10 ;  /* 0x0000000dff060299 */ /* 0x000fe4000801160a */
[----:B------:R-:W-:-:S02]  /*1310*/  UISETP.NE.AND UP0, UPT, UR14, 0x1, UPT ;  /* 0x000000010e00788c */ /* 0x000fc4000bf05270 */
[----:B-1----:R-:W-:Y:S02]  /*1320*/  UIMAD.WIDE.U32 UR10, UR7, UR15, URZ ;  /* 0x0000000f070a72a5 */ /* 0x002fe4000f8e00ff */
[----:B--2---:R-:W-:Y:S01]  /*1330*/  UIMAD.WIDE.U32 UR12, UR6, UR8, URZ ;  /* 0x00000008060c72a5 */ /* 0x004fe2000f8e00ff */
[----:B------:R-:W-:Y:S01]  /*1340*/  UMOV UR4, UR17 ;  /* 0x0000001100047c82 */ /* 0x000fe20008000000 */
[----:B------:R-:W-:-:S03]  /*1350*/  UIADD3 UR49, UPT, UPT, -UR5, URZ, URZ ;  /* 0x000000ff05317290 */ /* 0x000fc6000fffe1ff */
[----:B------:R-:W-:Y:S01]  /*1360*/  UMOV UR10, UR11 ;  /* 0x0000000b000a7c82 */ /* 0x000fe20008000000 */
[----:B------:R-:W-:Y:S02]  /*1370*/  USHF.R.U32.HI UR4, URZ, UR23, UR4 ;  /* 0x00000017ff047299 */ /* 0x000fe40008011604 */
[----:B------:R-:W-:Y:S01]  /*1380*/  @UP0 USHF.R.U32.HI UR7, URZ, UR23, UR10 ;  /* 0x00000017ff070299 */ /* 0x000fe2000801160a */
[----:B------:R-:W-:Y:S01]  /*1390*/  UMOV UR12, UR13 ;  /* 0x0000000d000c7c82 */ /* 0x000fe20008000000 */
[----:B------:R-:W-:Y:S02]  /*13a0*/  USEL UR4, UR20, UR4, !UP0 ;  /* 0x0000000414047287 */ /* 0x000fe4000c000000 */
[----:B------:R-:W-:Y:S02]  /*13b0*/  UIMAD.WIDE.U32 UR10, UR7, UR8, URZ ;  /* 0x00000008070a72a5 */ /* 0x000fe4000f8e00ff */
[----:B------:R-:W-:Y:S02]  /*13c0*/  @UP2 USHF.R.U32.HI UR6, URZ, UR9, UR12 ;  /* 0x00000009ff062299 */ /* 0x000fe4000801160c */
[----:B------:R-:W-:-:S02]  /*13d0*/  UIMAD.WIDE.U32 UR12, UR4, UR8, URZ ;  /* 0x00000008040c72a5 */ /* 0x000fc4000f8e00ff */
[----:B------:R-:W-:Y:S01]  /*13e0*/  UIMAD UR49, UR21, UR49, UR22 ;  /* 0x00000031153172a4 */ /* 0x000fe2000f8e0216 */
[----:B------:R-:W-:Y:S02]  /*13f0*/  UMOV UR10, UR11 ;  /* 0x0000000b000a7c82 */ /* 0x000fe40008000000 */
[----:B------:R-:W-:Y:S02]  /*1400*/  @UP2 USHF.R.U32.HI UR7, URZ, UR9, UR10 ;  /* 0x00000009ff072299 */ /* 0x000fe4000801160a */
[----:B------:R-:W-:Y:S02]  /*1410*/  UIMAD UR10, UR6, UR19, URZ ;  /* 0x00000013060a72a4 */ /* 0x000fe4000f8e02ff */
[----:B------:R-:W-:-:S04]  /*1420*/  UIMAD UR7, UR7, UR19, URZ ;  /* 0x00000013070772a4 */ /* 0x000fc8000f8e02ff */
[----:B------:R-:W-:-:S03]  /*1430*/  UISETP.GE.AND UP0, UPT, UR4, UR7, UPT ;  /* 0x000000070400728c */ /* 0x000fc6000bf06270 */
[----:B------:R-:W-:Y:S01]  /*1440*/  UMOV UR7, UR13 ;  /* 0x0000000d00077c82 */ /* 0x000fe20008000000 */
[----:B------:R-:W-:Y:S02]  /*1450*/  UISETP.GE.OR UP0, UPT, UR5, UR10, UP0 ;  /* 0x0000000a0500728c */ /* 0x000fe40008706670 */
[----:B------:R-:W-:Y:S02]  /*1460*/  UIMAD.WIDE.U32 UR10, UR5, UR8, URZ ;  /* 0x00000008050a72a5 */ /* 0x000fe4000f8e00ff */
[----:B------:R-:W-:Y:S02]  /*1470*/  USHF.R.U32.HI UR7, URZ, UR9, UR7 ;  /* 0x00000009ff077299 */ /* 0x000fe40008011607 */
[----:B------:R-:W-:Y:S02]  /*1480*/  UIADD3 UR10, UPT, UPT, -UR4, URZ, URZ ;  /* 0x000000ff040a7290 */ /* 0x000fe4000fffe1ff */
[----:B------:R-:W-:Y:S02]  /*1490*/  USEL UR7, UR4, UR7, !UP2 ;  /* 0x0000000704077287 */ /* 0x000fe4000d000000 */
[----:B------:R-:W-:Y:S01]  /*14a0*/  UIMAD UR10, UR14, UR10, UR20 ;  /* 0x0000000a0e0a72a4 */ /* 0x000fe2000f8e0214 */
[----:B------:R-:W-:-:S02]  /*14b0*/  @!UP0 UMOV UR8, UR11 ;  /* 0x0000000b00088c82 */ /* 0x000fc40008000000 */
[----:B------:R-:W-:Y:S02]  /*14c0*/  @!UP0 USHF.R.U32.HI UR8, URZ, UR9, UR8 ;  /* 0x00000009ff088299 */ /* 0x000fe40008011608 */
[----:B------:R-:W-:Y:S02]  /*14d0*/  UIADD3 UR9, UPT, UPT, -UR7, URZ, URZ ;  /* 0x000000ff07097290 */ /* 0x000fe4000fffe1ff */
[----:B------:R-:W-:Y:S02]  /*14e0*/  @!UP0 USEL UR8, UR5, UR8, !UP2 ;  /* 0x0000000805088287 */ /* 0x000fe4000d000000 */
[----:B------:R-:W-:Y:S02]  /*14f0*/  UIMAD UR9, UR19, UR9, UR4 ;  /* 0x00000009130972a4 */ /* 0x000fe4000f8e0204 */
[----:B------:R-:W-:Y:S02]  /*1500*/  @!UP0 UIADD3 UR7, UPT, UPT, UR7, -UR8, URZ ;  /* 0x8000000807078290 */ /* 0x000fe4000fffe0ff */
[----:B------:R-:W-:-:S02]  /*1510*/  @!UP0 UIMAD UR6, UR9, UR6, UR8 ;  /* 0x00000006090682a4 */ /* 0x000fc4000f8e0208 */
[----:B------:R-:W-:-:S04]  /*1520*/  @!UP0 UIMAD UR4, UR7, UR19, UR5 ;  /* 0x00000013070482a4 */ /* 0x000fc8000f8e0205 */
[----:B------:R-:W-:Y:S01]  /*1530*/  UIMAD UR20, UR4, UR14, UR10 ;  /* 0x0000000e041472a4 */ /* 0x000fe2000f8e020a */
[----:B------:R-:W-:Y:S02]  /*1540*/  @!UP0 UMOV UR5, UR6 ;  /* 0x0000000600058c82 */ /* 0x000fe40008000000 */
[----:B------:R-:W-:-:S12]  /*1550*/  UIMAD UR49, UR5, UR21, UR49 ;  /* 0x00000015053172a4 */ /* 0x000fd8000f8e0231 */
.L_x_18:
[----:B------:R-:W-:-:S09]  /*1560*/  UISETP.NE.AND UP0, UPT, UR24, 0x1, UPT ;  /* 0x000000011800788c */ /* 0x000fd2000bf05270 */
[----:B------:R-:W-:Y:S05]  /*1570*/  BRA.U UP0, `(.L_x_19) ;  /* 0x0000000100407547 */ /* 0x000fea000b800000 */
[----:B------:R-:W2:Y:S01]  /*1580*/  LDCU.128 UR8, c[0x0][0xb10] ;  /* 0x00016200ff0877ac */ /* 0x000ea20008000c00 */
[----:B------:R-:W3:Y:S01]  /*1590*/  LDCU UR12, c[0x0][0xb0c] ;  /* 0x00016180ff0c77ac */ /* 0x000ee20008000800 */
[----:B------:R-:W4:Y:S01]  /*15a0*/  LDCU UR13, c[0x0][0xb20] ;  /* 0x00016400ff0d77ac */ /* 0x000f220008000800 */
[----:B--2---:R-:W-:Y:S02]  /*15b0*/  UIMAD.WIDE.U32 UR4, UR49, UR8, URZ ;  /* 0x00000008310472a5 */ /* 0x004fe4000f8e00ff */
[----:B------:R-:W-:Y:S02]  /*15c0*/  UIMAD.WIDE.U32 UR6, UR20, UR11, URZ ;  /* 0x0000000b140672a5 */ /* 0x000fe4000f8e00ff */
[----:B---3--:R-:W-:Y:S02]  /*15d0*/  UISETP.NE.AND UP0, UPT, UR12, 0x1, UPT ;  /* 0x000000010c00788c */ /* 0x008fe4000bf05270 */
[----:B------:R-:W-:-:S03]  /*15e0*/  USHF.R.U32.HI UR5, URZ, UR9, UR5 ;  /* 0x00000009ff057299 */ /* 0x000fc60008011605 */
[----:B------:R-:W-:Y:S01]  /*15f0*/  UMOV UR4, UR7 ;  /* 0x0000000700047c82 */ /* 0x000fe20008000000 */
[----:B------:R-:W-:Y:S02]  /*1600*/  USEL UR5, UR49, UR5, !UP0 ;  /* 0x0000000531057287 */ /* 0x000fe4000c000000 */
[----:B------:R-:W-:Y:S02]  /*1610*/  UISETP.NE.AND UP0, UPT, UR10, 0x1, UPT ;  /* 0x000000010a00788c */ /* 0x000fe4000bf05270 */
[----:B----4-:R-:W-:-:S04]  /*1620*/  USHF.R.U32.HI UR4, URZ, UR13, UR4 ;  /* 0x0000000dff047299 */ /* 0x010fc80008011604 */
[----:B------:R-:W-:-:S04]  /*1630*/  USEL UR4, UR20, UR4, !UP0 ;  /* 0x0000000414047287 */ /* 0x000fc8000c000000 */
[----:B------:R-:W-:Y:S02]  /*1640*/  UIADD3 UR6, UPT, UPT, -UR4, UR5, URZ ;  /* 0x0000000504067290 */ /* 0x000fe4000fffe1ff */
[----:B------:R-:W-:Y:S02]  /*1650*/  UIADD3 UR4, UPT, UPT, UR4, -UR5, URZ ;  /* 0x8000000504047290 */ /* 0x000fe4000fffe0ff */
[----:B------:R-:W-:Y:S02]  /*1660*/  UIMAD UR20, UR6, UR10, UR20 ;  /* 0x0000000a061472a4 */ /* 0x000fe4000f8e0214 */
[----:B------:R-:W-:-:S12]  /*1670*/  UIMAD UR49, UR4, UR12, UR49 ;  /* 0x0000000c043172a4 */ /* 0x000fd8000f8e0231 */
.L_x_19:
[----:B------:R-:W-:Y:S05]  /*1680*/  BRA.U !UP6, `(.L_x_20) ;  /* 0x000000010e0c7547 */ /* 0x000fea000b800000 */
[----:B------:R-:W-:Y:S01]  /*1690*/  UCGABAR_WAIT ;  /* 0x0000000000007dc7 */ /* 0x000fe20008000000 */
[----:B------:R-:W-:Y:S01]  /*16a0*/  CCTL.IVALL ;  /* 0x00000000ff00798f */ /* 0x000fe20002000000 */
[----:B------:R-:W-:Y:S05]  /*16b0*/  BRA `(.L_x_21) ;  /* 0x0000000000047947 */ /* 0x000fea0003800000 */
.L_x_20:
[----:B------:R-:W-:Y:S06]  /*16c0*/  BAR.SYNC.DEFER_BLOCKING 0x0 ;  /* 0x0000000000007b1d */ /* 0x000fec0000010000 */
.L_x_21:
[----:B------:R-:W-:Y:S05]  /*16d0*/  BRA.U UP5, `(.L_x_22) ;  /* 0x0000001d054c7547 */ /* 0x000fea000b800000 */
[----:B------:R-:W2:Y:S01]  /*16e0*/  LDCU UR5, c[0x0][0x388] ;  /* 0x00007100ff0577ac */ /* 0x000ea20008000800 */
[----:B------:R-:W-:Y:S01]  /*16f0*/  PLOP3.LUT P1, PT, PT, PT, UP3, 0x80, 0x8 ;  /* 0x000000000008781c */ /* 0x000fe20003f2f038 */
[----:B------:R-:W-:Y:S01]  /*1700*/  IMAD.MOV.U32 R2, RZ, RZ, RZ ;  /* 0x000000ffff027224 */ /* 0x000fe200078e00ff */
[----:B------:R-:W-:Y:S01]  /*1710*/  ISETP.EQ.OR P2, PT, R3, RZ, P3 ;  /* 0x000000ff0300720c */ /* 0x000fe20001f42670 */
[----:B------:R-:W3:Y:S01]  /*1720*/  LDCU UR6, c[0x0][0x38c] ;  /* 0x00007180ff0677ac */ /* 0x000ee20008000800 */
[----:B------:R-:W-:Y:S01]  /*1730*/  PLOP3.LUT P1, PT, P1, PT, PT, 0x8, 0x80 ;  /* 0x000000000080781c */ /* 0x000fe20000f2e170 */
[----:B------:R-:W4:Y:S01]  /*1740*/  LDCU UR55, c[0x0][0x390] ;  /* 0x00007200ff3777ac */ /* 0x000f220008000800 */
[----:B------:R-:W-:Y:S01]  /*1750*/  UISETP.NE.AND UP1, UPT, UR18, URZ, UPT ;  /* 0x000000ff1200728c */ /* 0x000fe2000bf25270 */
[----:B------:R-:W3:Y:S01]  /*1760*/  LDCU UR54, c[0x0][0x370] ;  /* 0x00006e00ff3677ac */ /* 0x000ee20008000800 */
[----:B--2---:R-:W-:Y:S01]  /*1770*/  UIADD3 UR5, UPT, UPT, UR5, 0x1f, URZ ;  /* 0x0000001f05057890 */ /* 0x004fe2000fffe0ff */
[----:B-1----:R-:W1:Y:S03]  /*1780*/  LDCU.64 UR44, c[0x0][0x348] ;  /* 0x00006900ff2c77ac */ /* 0x002e660008000a00 */
[----:B------:R-:W-:Y:S01]  /*1790*/  USHF.R.S32.HI UR4, URZ, 0x1f, UR5 ;  /* 0x0000001fff047899 */ /* 0x000fe20008011405 */
[----:B------:R-:W2:Y:S03]  /*17a0*/  LDCU UR52, c[0x0][0x374] ;  /* 0x00006e80ff3477ac */ /* 0x000ea60008000800 */
[----:B------:R-:W-:-:S02]  /*17b0*/  ULEA.HI UR4, UR4, UR5, URZ, 0x5 ;  /* 0x0000000504047291 */ /* 0x000fc4000f8f28ff */
[----:B------:R-:W-:Y:S02]  /*17c0*/  USHF.L.U32 UR5, UR22, 0x6, URZ ;  /* 0x0000000616057899 */ /* 0x000fe400080006ff */
[----:B------:R-:W-:Y:S02]  /*17d0*/  USHF.R.S32.HI UR4, URZ, 0x5, UR4 ;  /* 0x00000005ff047899 */ /* 0x000fe40008011404 */
[----:B------:R-:W-:Y:S02]  /*17e0*/  ULOP3.LUT UR53, UR5, 0x40, URZ, 0xc0, !UPT ;  /* 0x0000004005357892 */ /* 0x000fe4000f8ec0ff */
[----:B---3--:R-:W-:Y:S02]  /*17f0*/  UIMAD UR4, UR4, UR6, URZ ;  /* 0x00000006040472a4 */ /* 0x008fe4000f8e02ff */
[----:B------:R-:W-:Y:S02]  /*1800*/  USEL UR40, UR68, 0x2, UP1 ;  /* 0x0000000244287887 */ /* 0x000fe40008800000 */
[----:B----4-:R-:W-:Y:S01]  /*1810*/  UIMAD UR55, UR4, UR55, URZ ;  /* 0x00000037043772a4 */ /* 0x010fe2000f8e02ff */
[----:B------:R-:W-:Y:S01]  /*1820*/  UMOV UR30, 0x1 ;  /* 0x00000001001e7882 */ /* 0x000fe20000000000 */
[----:B------:R-:W-:-:S02]  /*1830*/  UMOV UR31, URZ ;  /* 0x000000ff001f7c82 */ /* 0x000fc40008000000 */
[----:B------:R-:W-:Y:S02]  /*1840*/  UISETP.NE.AND UP2, UPT, UR55, URZ, UPT ;  /* 0x000000ff3700728c */ /* 0x000fe4000bf45270 */
[----:B------:R-:W-:Y:S01]  /*1850*/  UISETP.LT.U32.AND UP0, UPT, UR55, 0xc, UPT ;  /* 0x0000000c3700788c */ /* 0x000fe2000bf01070 */
[----:B------:R-:W-:Y:S01]  /*1860*/  UMOV UR36, URZ ;  /* 0x000000ff00247c82 */ /* 0x000fe20008000000 */
[----:B------:R-:W-:Y:S02]  /*1870*/  UMOV UR41, URZ ;  /* 0x000000ff00297c82 */ /* 0x000fe40008000000 */
[----:B------:R-:W-:-:S04]  /*1880*/  USEL UR4, UR55, 0xc, UP0 ;  /* 0x0000000c37047887 */ /* 0x000fc80008000000 */
[----:B------:R-:W-:Y:S02]  /*1890*/  UIADD3 UR5, UPT, UPT, UR4, -0x1, URZ ;  /* 0xffffffff04057890 */ /* 0x000fe4000fffe0ff */
[----:B------:R-:W-:Y:S02]  /*18a0*/  @!UP2 UIADD3 UR5, UPT, UPT, UR4, URZ, URZ ;  /* 0x000000ff0405a290 */ /* 0x000fe4000fffe0ff */
[----:B------:R-:W-:Y:S02]  /*18b0*/  UIADD3 UR51, UPT, UPT, UR55, -UR4, URZ ;  /* 0x8000000437337290 */ /* 0x000fe4000fffe0ff */
[----:B-12---:R-:W-:-:S12]  /*18c0*/  UIADD3 UR56, UPT, UPT, UR5, 0x1, URZ ;  /* 0x0000000105387890 */ /* 0x006fd8000fffe0ff */
.L_x_40:
[----:B------:R-:W1:Y:S01]  /*18d0*/  S2UR UR37, SR_CgaCtaId ;  /* 0x00000000002579c3 */ /* 0x000e620000008800 */
[----:B------:R-:W-:Y:S01]  /*18e0*/  UMOV UR4, 0x400 ;  /* 0x0000040000047882 */ /* 0x000fe20000000000 */
[----:B------:R-:W-:Y:S01]  /*18f0*/  MOV R0, UR30 ;  /* 0x0000001e00007c02 */ /* 0x000fe20008000f00 */
[----:B------:R-:W-:Y:S02]  /*1900*/  UISETP.NE.AND UP0, UPT, UR55, URZ, UPT ;  /* 0x000000ff3700728c */ /* 0x000fe4000bf05270 */
[----:B------:R-:W-:Y:S01]  /*1910*/  ULEA UR18, UR20, UR53, 0x7 ;  /* 0x0000003514127291 */ /* 0x000fe2000f8e38ff */
[----:B------:R-:W-:Y:S01]  /*1920*/  SHF.L.U32 R0, R0, 0x1f, RZ ;  /* 0x0000001f00007819 */ /* 0x000fe200000006ff */
[----:B------:R-:W-:Y:S01]  /*1930*/  UMOV UR23, URZ ;  /* 0x000000ff00177c82 */ /* 0x000fe20008000000 */
[----:B------:R-:W-:Y:S01]  /*1940*/  UMOV UR21, URZ ;  /* 0x000000ff00157c82 */ /* 0x000fe20008000000 */
[----:B------:R-:W-:Y:S01]  /*1950*/  UMOV UR20, URZ ;  /* 0x000000ff00147c82 */ /* 0x000fe20008000000 */
[----:B-1----:R-:W-:-:S04]  /*1960*/  ULEA UR37, UR37, UR4, 0x18 ;  /* 0x0000000425257291 */ /* 0x002fc8000f8ec0ff */
[----:B------:R-:W-:-:S09]  /*1970*/  ULEA UR4, UR31, UR37, 0x3 ;  /* 0x000000251f047291 */ /* 0x000fd2000f8e18ff */
[----:B------:R1:W2:Y:S01]  /*1980*/  SYNCS.PHASECHK.TRANS64.TRYWAIT P0, [UR4+0x60], R0 ;  /* 0x00006000ff0075a7 */ /* 0x0002a20008001104 */
[----:B------:R-:W-:-:S04]  /*1990*/  ULEA.HI UR4, UR49, UR49, URZ, 0x1 ;  /* 0x0000003131047291 */ /* 0x000fc8000f8f08ff */
[----:B------:R-:W-:-:S04]  /*19a0*/  USHF.L.U32 UR4, UR4, 0x6, URZ ;  /* 0x0000000604047899 */ /* 0x000fc800080006ff */
[----:B------:R-:W-:Y:S01]  /*19b0*/  ULOP3.LUT UR46, UR53, 0xffffff80, UR4, 0xf8, !UPT ;  /* 0xffffff80352e7892 */ /* 0x000fe2000f8ef804 */
[----:B------:R-:W-:Y:S11]  /*19c0*/  BRA.U !UP0, `(.L_x_23) ;  /* 0x0000000508787547 */ /* 0x000ff6000b800000 */
[----:B------:R-:W3:Y:S01]  /*19d0*/  LDCU.128 UR8, c[0x0][0x480] ;  /* 0x00009000ff0877ac */ /* 0x000ee20008000c00 */
[----:B------:R-:W4:Y:S01]  /*19e0*/  LDCU.64 UR12, c[0x0][0x490] ;  /* 0x00009200ff0c77ac */ /* 0x000f220008000a00 */
[----:B------:R-:W1:Y:S01]  /*19f0*/  LDCU.64 UR16, c[0x0][0x4b0] ;  /* 0x00009600ff1077ac */ /* 0x000e620008000a00 */
[----:B------:R-:W1:Y:S01]  /*1a00*/  LDCU UR49, c[0x0][0x390] ;  /* 0x00007200ff3177ac */ /* 0x000e620008000800 */
[----:B------:R-:W1:Y:S01]  /*1a10*/  LDCU UR50, c[0x0][0x38c] ;  /* 0x00007180ff3277ac */ /* 0x000e620008000800 */
[----:B---3--:R-:W-:Y:S02]  /*1a20*/  UIMAD.WIDE.U32 UR4, UR46, UR9, URZ ;  /* 0x000000092e0472a5 */ /* 0x008fe4000f8e00ff */
[----:B------:R-:W-:Y:S01]  /*1a30*/  UISETP.NE.AND UP0, UPT, UR8, 0x1, UPT ;  /* 0x000000010800788c */ /* 0x000fe2000bf05270 */
[----:B------:R-:W3:Y:S04]  /*1a40*/  LDCU.64 UR14, c[0x0][0x4b8] ;  /* 0x00009700ff0e77ac */ /* 0x000ee80008000a00 */
[----:B------:R-:W-:Y:S01]  /*1a50*/  UMOV UR4, UR5 ;  /* 0x0000000500047c82 */ /* 0x000fe20008000000 */
[----:B------:R-:W-:-:S02]  /*1a60*/  UIADD3 UR41, UPT, UPT, UR56, UR36, URZ ;  /* 0x0000002438297290 */ /* 0x000fc4000fffe0ff */
[----:B------:R-:W-:Y:S02]  /*1a70*/  USHF.R.U32.HI UR4, URZ, UR10, UR4 ;  /* 0x0000000aff047299 */ /* 0x000fe40008011604 */
[----:B------:R-:W-:Y:S02]  /*1a80*/  UIADD3 UR10, UPT, UPT, UR18, 0x20, URZ ;  /* 0x00000020120a7890 */ /* 0x000fe4000fffe0ff */
[----:B------:R-:W-:Y:S02]  /*1a90*/  USEL UR4, UR46, UR4, !UP0 ;  /* 0x000000042e047287 */ /* 0x000fe4000c000000 */
[----:B------:R-:W-:Y:S02]  /*1aa0*/  UISETP.NE.AND UP0, UPT, UR11, 0x1, UPT ;  /* 0x000000010b00788c */ /* 0x000fe4000bf05270 */
[----:B----4-:R-:W-:Y:S02]  /*1ab0*/  UIMAD.WIDE.U32 UR6, UR4, UR12, URZ ;  /* 0x0000000c040672a5 */ /* 0x010fe4000f8e00ff */
[----:B------:R-:W-:Y:S01]  /*1ac0*/  UIADD3 UR6, UPT, UPT, -UR4, URZ, URZ ;  /* 0x000000ff04067290 */ /* 0x000fe2000fffe1ff */
[----:B------:R-:W-:Y:S01]  /*1ad0*/  UMOV UR23, URZ ;  /* 0x000000ff00177c82 */ /* 0x000fe20008000000 */
[----:B------:R-:W-:-:S02]  /*1ae0*/  UMOV UR20, URZ ;  /* 0x000000ff00147c82 */ /* 0x000fc40008000000 */
[----:B------:R-:W-:Y:S01]  /*1af0*/  UIMAD UR6, UR8, UR6, UR46 ;  /* 0x00000006080672a4 */ /* 0x000fe2000f8e022e */
[----:B------:R-:W-:Y:S01]  /*1b00*/  UMOV UR5, UR7 ;  /* 0x0000000700057c82 */ /* 0x000fe20008000000 */
[----:B------:R-:W-:Y:S01]  /*1b10*/  UMOV UR21, URZ ;  /* 0x000000ff00157c82 */ /* 0x000fe20008000000 */
[----:B------:R-:W-:Y:S01]  /*1b20*/  USHF.R.U32.HI UR5, URZ, UR13, UR5 ;  /* 0x0000000dff057299 */ /* 0x000fe20008011605 */
[----:B------:R-:W1:Y:S03]  /*1b30*/  LDCU.64 UR12, c[0x0][0x4d0] ;  /* 0x00009a00ff0c77ac */ /* 0x000e660008000a00 */
[----:B------:R-:W-:-:S04]  /*1b40*/  USEL UR29, UR4, UR5, !UP0 ;  /* 0x00000005041d7287 */ /* 0x000fc8000c000000 */
[----:B------:R-:W-:-:S04]  /*1b50*/  UIADD3 UR5, UPT, UPT, -UR29, URZ, URZ ;  /* 0x000000ff1d057290 */ /* 0x000fc8000fffe1ff */
[----:B------:R-:W-:Y:S02]  /*1b60*/  UIMAD UR28, UR11, UR5, UR4 ;  /* 0x000000050b1c72a4 */ /* 0x000fe4000f8e0204 */
[----:B-1----:R-:W-:-:S05]  /*1b70*/  UIMAD UR27, UR6, UR16, UR12 ;  /* 0x00000010061b72a4 */ /* 0x002fca000f8e020c */
[----:B------:R-:W1:Y:S01]  /*1b80*/  LDCU.64 UR4, c[0x0][0x4d8] ;  /* 0x00009b00ff0477ac */ /* 0x000e620008000a00 */
[----:B------:R-:W-:Y:S01]  /*1b90*/  UIMAD UR28, UR28, UR17, UR13 ;  /* 0x000000111c1c72a4 */ /* 0x000fe2000f8e020d */
[----:B---3--:R-:W-:-:S11]  /*1ba0*/  UMOV UR6, UR31 ;  /* 0x0000001f00067c82 */ /* 0x008fd60008000000 */
.L_x_29:
[----:B------:R-:W-:Y:S01]  /*1bb0*/  @!P3 MOV R3, 0x8000 ;  /* 0x000080000003b802 */ /* 0x000fe20000000f00 */
[----:B------:R-:W-:Y:S01]  /*1bc0*/  ULEA UR25, UR6, UR37, 0x3 ;  /* 0x0000002506197291 */ /* 0x000fe2000f8e18ff */
[----:B--2-4-:R-:W-:Y:S11]  /*1bd0*/  @P0 BRA `(.L_x_24) ;  /* 0x0000000000100947 */ /* 0x014ff60003800000 */
[----:B------:R-:W-:Y:S04]  /*1be0*/  MOV R0, UR30 ;  /* 0x0000001e00007c02 */ /* 0x000fe80008000f00 */
[----:B------:R-:W-:Y:S04]  /*1bf0*/  SHF.L.U32 R5, R0, 0x1f, RZ ;  /* 0x0000001f00057819 */ /* 0x000fe800000006ff */
[----:B------:R-:W2:Y:S02]  /*1c00*/  SYNCS.PHASECHK.TRANS64.TRYWAIT P0, [UR25+0x60], R5 ;  /* 0x00006005ff0075a7 */ /* 0x000ea40008001119 */
[----:B--2---:R-:W-:Y:S05]  /*1c10*/  @!P0 BRA `(.L_x_25) ;  /* 0x0000007c00988947 */ /* 0x004fea0003800000 */
.L_x_24:
[----:B------:R3:W-:Y:S01]  /*1c20*/  @!P3 SYNCS.ARRIVE.TRANS64 RZ, [UR25], R3 ;  /* 0x00000003ffffb9a7 */ /* 0x0007e20008000019 */
[----:B------:R-:W-:Y:S04]  /*1c30*/  ULOP3.LUT UR7, UR40, 0x2, URZ, 0xfc, !UPT ;  /* 0x0000000228077892 */ /* 0x000fe8000f8efcff */
[----:B------:R-:W-:Y:S09]  /*1c40*/  UISETP.NE.AND UP0, UPT, UR7, 0x2, UPT ;  /* 0x000000020700788c */ /* 0x000ff2000bf05270 */
[----:B------:R-:W-:Y:S05]  /*1c50*/  BRA.U UP0, `(.L_x_26) ;  /* 0x0000000100047547 */ /* 0x000fea000b800000 */
[----:B-1----:R-:W-:Y:S05]  /*1c60*/  BPT.TRAP 0x1 ;  /* 0x000000040000795c */ /* 0x002fea0000300000 */
.L_x_26:
[----:B------:R-:W-:Y:S04]  /*1c70*/  BSSY.RECONVERGENT B0, `(.L_x_27) ;  /* 0x0000003000007945 */ /* 0x000fe80003800200 */
[----:B------:R-:W-:Y:S05]  /*1c80*/  @P2 BRA `(.L_x_28) ;  /* 0x0000000000042947 */ /* 0x000fea0003800000 */
[----:B-1----:R-:W-:Y:S05]  /*1c90*/  BPT.TRAP 0x1 ;  /* 0x000000040000795c */ /* 0x002fea0000300000 */
.L_x_28:
[----:B-1----:R-:W-:Y:S05]  /*1ca0*/  BSYNC.RECONVERGENT B0 ;  /* 0x0000000000007941 */ /* 0x002fea0003800200 */
.L_x_27:
[----:B------:R-:W-:Y:S02]  /*1cb0*/  UIADD3 UR7, UPT, UPT, UR6, 0x1, URZ ;  /* 0x0000000106077890 */ /* 0x000fe4000fffe0ff */
[----:B------:R-:W-:Y:S02]  /*1cc0*/  UIADD3 UR34, UP1, UPT, UR44, 0x80, URZ ;  /* 0x000000802c227890 */ /* 0x000fe4000ff3e0ff */
[----:B------:R-:W-:Y:S02]  /*1cd0*/  UISETP.NE.AND UP0, UPT, UR7, 0xc, UPT ;  /* 0x0000000c0700788c */ /* 0x000fe4000bf05270 */
[----:B------:R-:W-:Y:S02]  /*1ce0*/  ULOP3.LUT UR25, UR25, 0xfefffff8, URZ, 0xc0, !UPT ;  /* 0xfefffff819197892 */ /* 0x000fe4000f8ec0ff */
[----:B------:R-:W-:Y:S02]  /*1cf0*/  USEL UR8, URZ, 0x1, UP0 ;  /* 0x00000001ff087887 */ /* 0x000fe40008000000 */
[----:B------:R-:W-:Y:S02]  /*1d00*/  USEL UR31, UR7, URZ, UP0 ;  /* 0x000000ff071f7287 */ /* 0x000fe40008000000 */
[----:B------:R-:W-:Y:S02]  /*1d10*/  ULOP3.LUT UR30, UR30, UR8, URZ, 0x3c, !UPT ;  /* 0x000000081e1e7292 */ /* 0x000fe4000f8e3cff */
[----:B------:R-:W-:Y:S02]  /*1d20*/  ULEA UR7, UR31, UR37, 0x3 ;  /* 0x000000251f077291 */ /* 0x000fe4000f8e18ff */
[----:B------:R-:W-:Y:S02]  /*1d30*/  ULEA UR8, UR6, UR37, 0xd ;  /* 0x0000002506087291 */ /* 0x000fe4000f8e68ff */
[----:B------:R-:W-:Y:S01]  /*1d40*/  USHF.L.U32 UR26, UR23, 0x5, URZ ;  /* 0x00000005171a7899 */ /* 0x000fe200080006ff */
[----:B--2---:R-:W-:Y:S01]  /*1d50*/  MOV R0, UR30 ;  /* 0x0000001e00007c02 */ /* 0x004fe20008000f00 */
[----:B------:R-:W-:Y:S02]  /*1d60*/  UIADD3.X UR35, UPT, UPT, URZ, UR45, URZ, UP1, !UPT ;  /* 0x0000002dff237290 */ /* 0x000fe40008ffe4ff */
[----:B------:R-:W-:Y:S01]  /*1d70*/  UIADD3 UR24, UPT, UPT, UR8, 0x8400, URZ ;  /* 0x0000840008187890 */ /* 0x000fe2000fffe0ff */
[----:B---3--:R-:W-:Y:S01]  /*1d80*/  SHF.L.U32 R3, R0, 0x1f, RZ ;  /* 0x0000001f00037819 */ /* 0x008fe200000006ff */
[----:B------:R-:W-:Y:S02]  /*1d90*/  UIADD3 UR32, UP0, UPT, UR44, 0x180, URZ ;  /* 0x000001802c207890 */ /* 0x000fe4000ff1e0ff */
[----:B------:R-:W-:Y:S01]  /*1da0*/  UIADD3 UR16, UPT, UPT, UR8, 0x20400, URZ ;  /* 0x0002040008107890 */ /* 0x000fe2000fffe0ff */
[----:B------:R3:W4:Y:S01]  /*1db0*/  SYNCS.PHASECHK.TRANS64.TRYWAIT P0, [UR7+0x60], R3 ;  /* 0x00006003ff0075a7 */ /* 0x0007220008001107 */
[----:B------:R-:W-:Y:S02]  /*1dc0*/  UIMAD UR7, UR20, UR14, UR4 ;  /* 0x0000000e140772a4 */ /* 0x000fe4000f8e0204 */
[----:B------:R-:W-:Y:S02]  /*1dd0*/  UIMAD UR6, UR21, UR15, UR5 ;  /* 0x0000000f150672a4 */ /* 0x000fe4000f8e0205 */
[----:B------:R-:W-:Y:S02]  /*1de0*/  UIADD3.X UR33, UPT, UPT, URZ, UR45, URZ, UP0, !UPT ;  /* 0x0000002dff217290 */ /* 0x000fe400087fe4ff */
[----:B------:R-:W-:Y:S02]  /*1df0*/  UPRMT UR6, UR7, 0x40, UR6 ;  /* 0x0000004007067896 */ /* 0x000fe40008000006 */
[----:B------:R-:W-:Y:S02]  /*1e00*/  UIADD3 UR38, UPT, UPT, UR20, 0x1, URZ ;  /* 0x0000000114267890 */ /* 0x000fe4000fffe0ff */
[----:B------:R-:W-:Y:S02]  /*1e10*/  UPRMT UR6, UR6, 0x5410, URZ ;  /* 0x0000541006067896 */ /* 0x000fe400080000ff */
[----:B------:R-:W-:Y:S02]  /*1e20*/  UISETP.NE.AND UP2, UPT, UR38, UR50, UPT ;  /* 0x000000322600728c */ /* 0x000fe4000bf45270 */
[----:B------:R-:W-:Y:S02]  /*1e30*/  UIADD3 UR8, UPT, UPT, UR8, 0x21400, URZ ;  /* 0x0002140008087890 */ /* 0x000fe4000fffe0ff */
[----:B------:R-:W-:Y:S02]  /*1e40*/  UIADD3 UR22, UPT, UPT, UR21, 0x1, URZ ;  /* 0x0000000115167890 */ /* 0x000fe4000fffe0ff */
[----:B------:R-:W-:Y:S02]  /*1e50*/  UIADD3 UR36, UPT, UPT, UR36, 0x1, URZ ;  /* 0x0000000124247890 */ /* 0x000fe4000fffe0ff */
[----:B------:R-:W-:Y:S01]  /*1e60*/  UIADD3 UR7, UPT, UPT, UR23, 0x1, URZ ;  /* 0x0000000117077890 */ /* 0x000fe2000fffe0ff */
[----:B------:R-:W-:Y:S01]  /*1e70*/  UMOV UR42, 0x0 ;  /* 0x00000000002a7882 */ /* 0x000fe20000000000 */
[----:B------:R-:W-:Y:S01]  /*1e80*/  UMOV UR43, 0x10000000 ;  /* 0x10000000002b7882 */ /* 0x000fe20000000000 */
[----:B------:R-:W-:Y:S01]  /*1e90*/  UMOV UR17, UR25 ;  /* 0x0000001900117c82 */ /* 0x000fe20008000000 */
[----:B------:R1:W-:Y:S01]  /*1ea0*/  UTMALDG.4D.IM2COL.2CTA [UR24], [UR34], UR6, desc[UR42] ;  /* 0x00002a18220073b4 */ /* 0x0003e20008259006 */
[----:B------:R-:W-:Y:S01]  /*1eb0*/  @UP2 UIADD3 UR22, UPT, UPT, UR21, URZ, URZ ;  /* 0x000000ff15162290 */ /* 0x000fe2000fffe0ff */
[----:B------:R-:W-:Y:S01]  /*1ec0*/  UMOV UR19, UR26 ;  /* 0x0000001a00137c82 */ /* 0x000fe20008000000 */
[----:B------:R-:W-:Y:S01]  /*1ed0*/  UMOV UR12, UR20 ;  /* 0x00000014000c7c82 */ /* 0x000fe20008000000 */
[----:B------:R-:W-:Y:S01]  /*1ee0*/  UMOV UR13, UR21 ;  /* 0x00000015000d7c82 */ /* 0x000fe20008000000 */
[----:B------:R-:W-:Y:S01]  /*1ef0*/  UMOV UR9, UR25 ;  /* 0x0000001900097c82 */ /* 0x000fe20008000000 */
[----:B------:R-:W-:Y:S01]  /*1f00*/  UMOV UR11, UR26 ;  /* 0x0000001a000b7c82 */ /* 0x000fe20008000000 */
[----:B------:R2:W-:Y:S01]  /*1f10*/  UTMALDG.4D.2CTA [UR16], [UR32], desc[UR42] ;  /* 0x00002a10200075b4 */ /* 0x0005e20008219000 */
[----:B------:R-:W-:Y:S01]  /*1f20*/  UISETP.NE.AND UP0, UPT, UR22, UR49, UPT ;  /* 0x000000311600728c */ /* 0x000fe2000bf05270 */
[----:B------:R3:W-:Y:S10]  /*1f30*/  UTMALDG.4D.2CTA [UR8], [UR32], desc[UR42] ;  /* 0x00002a08200075b4 */ /* 0x0007f40008219000 */
[----:B------:R-:W-:Y:S07]  /*1f40*/  @UP0 UIADD3 UR7, UPT, UPT, UR23, URZ, URZ ;  /* 0x000000ff17070290 */ /* 0x000fee000fffe0ff */
[----:B------:R-:W-:Y:S01]  /*1f50*/  UMOV UR23, UR7 ;  /* 0x0000000700177c82 */ /* 0x000fe20008000000 */
[----:B-1----:R-:W-:Y:S01]  /*1f60*/  UMOV UR6, UR31 ;  /* 0x0000001f00067c82 */ /* 0x002fe20008000000 */
[----:B--2---:R-:W-:Y:S02]  /*1f70*/  USEL UR21, UR22, URZ, UP0 ;  /* 0x000000ff16157287 */ /* 0x004fe40008000000 */
[----:B------:R-:W-:Y:S02]  /*1f80*/  UISETP.NE.AND UP0, UPT, UR36, UR41, UPT ;  /* 0x000000292400728c */ /* 0x000fe4000bf05270 */
[----:B------:R-:W-:Y:S07]  /*1f90*/  USEL UR20, UR38, URZ, UP2 ;  /* 0x000000ff26147287 */ /* 0x000fee0009000000 */
[----:B---3--:R-:W-:Y:S05]  /*1fa0*/  BRA.U UP0, `(.L_x_29) ;  /* 0xfffffffd00007547 */ /* 0x008fea000b83ffff */
.L_x_23:
[----:B------:R-:W-:Y:S01]  /*1fb0*/  ULEA UR4, UR31, UR37, 0x3 ;  /* 0x000000251f047291 */ /* 0x000fe2000f8e18ff */
[----:B-1----:R-:W-:Y:S01]  /*1fc0*/  MOV R0, UR30 ;  /* 0x0000001e00007c02 */ /* 0x002fe20008000f00 */
[----:B------:R-:W-:Y:S01]  /*1fd0*/  @!P1 SYNCS.ARRIVE.TRANS64.A1T0 RZ, [UR37+0x108], RZ ;  /* 0x000108ffffff99a7 */ /* 0x000fe20008100025 */
[----:B------:R-:W-:Y:S02]  /*1fe0*/  UISETP.GE.AND UP0, UPT, UR51, 0x1, UPT ;  /* 0x000000013300788c */ /* 0x000fe4000bf06270 */
[----:B------:R-:W-:-:S04]  /*1ff0*/  SHF.L.U32 R0, R0, 0x1f, RZ ;  /* 0x0000001f00007819 */ /* 0x000fc800000006ff */
[----:B--2-4-:R1:W2:Y:S03]  /*2000*/  SYNCS.PHASECHK.TRANS64.TRYWAIT P0, [UR4+0x60], R0 ;  /* 0x00006000ff0075a7 */ /* 0x0142a60008001104 */
[----:B------:R-:W-:Y:S05]  /*2010*/  BRA.U !UP0, `(.L_x_30) ;  /* 0x0000000508747547 */ /* 0x000fea000b800000 */
[----:B------:R-:W3:Y:S01]  /*2020*/  LDCU.128 UR8, c[0x0][0x480] ;  /* 0x00009000ff0877ac */ /* 0x000ee20008000c00 */
[----:B------:R-:W4:Y:S01]  /*2030*/  LDCU.64 UR12, c[0x0][0x490] ;  /* 0x00009200ff0c77ac */ /* 0x000f220008000a00 */
[----:B------:R-:W1:Y:S01]  /*2040*/  LDCU.64 UR16, c[0x0][0x4b0] ;  /* 0x00009600ff1077ac */ /* 0x000e620008000a00 */
[----:B------:R-:W1:Y:S01]  /*2050*/  LDCU UR49, c[0x0][0x38c] ;  /* 0x00007180ff3177ac */ /* 0x000e620008000800 */
[----:B------:R-:W1:Y:S01]  /*2060*/  LDCU.64 UR14, c[0x0][0x4b8] ;  /* 0x00009700ff0e77ac */ /* 0x000e620008000a00 */
[----:B---3--:R-:W-:Y:S02]  /*2070*/  UIMAD.WIDE.U32 UR4, UR46, UR9, URZ ;  /* 0x000000092e0472a5 */ /* 0x008fe4000f8e00ff */
[----:B------:R-:W-:Y:S02]  /*2080*/  UISETP.NE.AND UP0, UPT, UR8, 0x1, UPT ;  /* 0x000000010800788c */ /* 0x000fe4000bf05270 */
[----:B------:R-:W-:Y:S01]  /*2090*/  UIADD3 UR41, UPT, UPT, UR51, UR41, URZ ;  /* 0x0000002933297290 */ /* 0x000fe2000fffe0ff */
[----:B------:R-:W-:-:S02]  /*20a0*/  UMOV UR38, UR51 ;  /* 0x0000003300267c82 */ /* 0x000fc40008000000 */
[----:B------:R-:W-:Y:S02]  /*20b0*/  UMOV UR4, UR5 ;  /* 0x0000000500047c82 */ /* 0x000fe40008000000 */
[----:B------:R-:W-:Y:S02]  /*20c0*/  USHF.R.U32.HI UR4, URZ, UR10, UR4 ;  /* 0x0000000aff047299 */ /* 0x000fe40008011604 */
[----:B------:R-:W-:Y:S02]  /*20d0*/  UIADD3 UR10, UPT, UPT, UR18, 0x20, URZ ;  /* 0x00000020120a7890 */ /* 0x000fe4000fffe0ff */
[----:B------:R-:W-:Y:S02]  /*20e0*/  USEL UR4, UR46, UR4, !UP0 ;  /* 0x000000042e047287 */ /* 0x000fe4000c000000 */
[----:B------:R-:W-:Y:S02]  /*20f0*/  UISETP.NE.AND UP0, UPT, UR11, 0x1, UPT ;  /* 0x000000010b00788c */ /* 0x000fe4000bf05270 */
[----:B----4-:R-:W-:-:S07]  /*2100*/  UIMAD.WIDE.U32 UR6, UR4, UR12, URZ ;  /* 0x0000000c040672a5 */ /* 0x010fce000f8e00ff */
[----:B------:R-:W-:Y:S02]  /*2110*/  UMOV UR5, UR7 ;  /* 0x0000000700057c82 */ /* 0x000fe40008000000 */
[----:B------:R-:W-:Y:S01]  /*2120*/  USHF.R.U32.HI UR5, URZ, UR13, UR5 ;  /* 0x0000000dff057299 */ /* 0x000fe20008011605 */
[----:B------:R-:W1:Y:S03]  /*2130*/  LDCU.64 UR12, c[0x0][0x4d0] ;  /* 0x00009a00ff0c77ac */ /* 0x000e660008000a00 */
[----:B------:R-:W-:Y:S02]  /*2140*/  USEL UR29, UR4, UR5, !UP0 ;  /* 0x00000005041d7287 */ /* 0x000fe4000c000000 */
[----:B------:R-:W-:Y:S02]  /*2150*/  UIADD3 UR5, UPT, UPT, -UR4, URZ, URZ ;  /* 0x000000ff04057290 */ /* 0x000fe4000fffe1ff */
[----:B------:R-:W-:-:S02]  /*2160*/  UIADD3 UR6, UPT, UPT, -UR29, URZ, URZ ;  /* 0x000000ff1d067290 */ /* 0x000fc4000fffe1ff */
[----:B------:R-:W-:Y:S02]  /*2170*/  UIMAD UR27, UR8, UR5, UR46 ;  /* 0x00000005081b72a4 */ /* 0x000fe4000f8e022e */
[----:B------:R-:W-:Y:S01]  /*2180*/  UIMAD UR6, UR11, UR6, UR4 ;  /* 0x000000060b0672a4 */ /* 0x000fe2000f8e0204 */
[----:B------:R-:W3:Y:S03]  /*2190*/  LDCU UR46, c[0x0][0x390] ;  /* 0x00007200ff2e77ac */ /* 0x000ee60008000800 */
[----:B-1----:R-:W-:Y:S01]  /*21a0*/  UIMAD UR28, UR6, UR17, UR13 ;  /* 0x00000011061c72a4 */ /* 0x002fe2000f8e020d */
[----:B------:R-:W1:Y:S01]  /*21b0*/  LDCU.64 UR4, c[0x0][0x4d8] ;  /* 0x00009b00ff0477ac */ /* 0x000e620008000a00 */
[----:B------:R-:W-:Y:S01]  /*21c0*/  UIMAD UR27, UR27, UR16, UR12 ;  /* 0x000000101b1b72a4 */ /* 0x000fe2000f8e020c */
[----:B------:R-:W-:-:S11]  /*21d0*/  UMOV UR6, UR31 ;  /* 0x0000001f00067c82 */ /* 0x000fd60008000000 */
.L_x_36:
[----:B------:R-:W-:Y:S01]  /*21e0*/  @!P3 MOV R3, 0x8000 ;  /* 0x000080000003b802 */ /* 0x000fe20000000f00 */
[----:B------:R-:W-:Y:S01]  /*21f0*/  ULEA UR25, UR6, UR37, 0x3 ;  /* 0x0000002506197291 */ /* 0x000fe2000f8e18ff */
[----:B-12---:R-:W-:Y:S11]  /*2200*/  @P0 BRA `(.L_x_31) ;  /* 0x0000000000100947 */ /* 0x006ff60003800000 */
[----:B------:R-:W-:Y:S04]  /*2210*/  MOV R0, UR30 ;  /* 0x0000001e00007c02 */ /* 0x000fe80008000f00 */
[----:B------:R-:W-:Y:S04]  /*2220*/  SHF.L.U32 R5, R0, 0x1f, RZ ;  /* 0x0000001f00057819 */ /* 0x000fe800000006ff */
[----:B------:R-:W2:Y:S02]  /*2230*/  SYNCS.PHASECHK.TRANS64.TRYWAIT P0, [UR25+0x60], R5 ;  /* 0x00006005ff0075a7 */ /* 0x000ea40008001119 */
[----:B--2---:R-:W-:Y:S05]  /*2240*/  @!P0 BRA `(.L_x_32) ;  /* 0x0000007800248947 */ /* 0x004fea0003800000 */
.L_x_31:
[----:B------:R4:W-:Y:S01]  /*2250*/  @!P3 SYNCS.ARRIVE.TRANS64 RZ, [UR25], R3 ;  /* 0x00000003ffffb9a7 */ /* 0x0009e20008000019 */
[----:B------:R-:W-:Y:S04]  /*2260*/  ULOP3.LUT UR7, UR40, 0x2, URZ, 0xfc, !UPT ;  /* 0x0000000228077892 */ /* 0x000fe8000f8efcff */
[----:B------:R-:W-:Y:S09]  /*2270*/  UISETP.NE.AND UP0, UPT, UR7, 0x2, UPT ;  /* 0x000000020700788c */ /* 0x000ff2000bf05270 */
[----:B------:R-:W-:Y:S05]  /*2280*/  BRA.U UP0, `(.L_x_33) ;  /* 0x0000000100047547 */ /* 0x000fea000b800000 */
[----:B-1-3--:R-:W-:Y:S05]  /*2290*/  BPT.TRAP 0x1 ;  /* 0x000000040000795c */ /* 0x00afea0000300000 */
.L_x_33:
[----:B------:R-:W-:Y:S04]  /*22a0*/  BSSY.RECONVERGENT B0, `(.L_x_34) ;  /* 0x0000003000007945 */ /* 0x000fe80003800200 */
[----:B------:R-:W-:Y:S05]  /*22b0*/  @P2 BRA `(.L_x_35) ;  /* 0x0000000000042947 */ /* 0x000fea0003800000 */
[----:B-1-3--:R-:W-:Y:S05]  /*22c0*/  BPT.TRAP 0x1 ;  /* 0x000000040000795c */ /* 0x00afea0000300000 */
.L_x_35:
[----:B-1-3--:R-:W-:Y:S05]  /*22d0*/  BSYNC.RECONVERGENT B0 ;  /* 0x0000000000007941 */ /* 0x00afea0003800200 */
.L_x_34:
        /* <DEDUP_REMOVED lines=13> */
[----:B----4-:R-:W-:Y:S01]  /*23b0*/  SHF.L.U32 R3, R0, 0x1f, RZ ;  /* 0x0000001f00037819 */ /* 0x010fe200000006ff */
[----:B------:R-:W-:Y:S02]  /*23c0*/  UIADD3 UR32, UP0, UPT, UR44, 0x180, URZ ;  /* 0x000001802c207890 */ /* 0x000fe4000ff1e0ff */
[----:B------:R-:W-:Y:S01]  /*23d0*/  UIADD3 UR16, UPT, UPT, UR8, 0x20400, URZ ;  /* 0x0002040008107890 */ /* 0x000fe2000fffe0ff */
[----:B------:R4:W1:Y:S01]  /*23e0*/  SYNCS.PHASECHK.TRANS64.TRYWAIT P0, [UR7+0x60], R3 ;  /* 0x00006003ff0075a7 */ /* 0x0008620008001107 */
        /* <DEDUP_REMOVED lines=16> */
[----:B------:R-:W-:Y:S02]  /*24f0*/  UMOV UR12, UR20 ;  /* 0x00000014000c7c82 */ /* 0x000fe40008000000 */
[----:B------:R-:W-:Y:S01]  /*2500*/  UISETP.NE.AND UP0, UPT, UR22, UR46, UPT ;  /* 0x0000002e1600728c */ /* 0x000fe2000bf05270 */
[----:B------:R-:W-:Y:S01]  /*2510*/  UMOV UR13, UR21 ;  /* 0x00000015000d7c82 */ /* 0x000fe20008000000 */
[----:B------:R3:W-:Y:S01]  /*2520*/  UTMALDG.4D.2CTA [UR16], [UR32], desc[UR42] ;  /* 0x00002a10200075b4 */ /* 0x0007e20008219000 */
[----:B------:R-:W-:Y:S01]  /*2530*/  UMOV UR9, UR25 ;  /* 0x0000001900097c82 */ /* 0x000fe20008000000 */
[----:B------:R-:W-:Y:S07]  /*2540*/  UMOV UR11, UR26 ;  /* 0x0000001a000b7c82 */ /* 0x000fee0008000000 */
[----:B------:R-:W-:Y:S01]  /*2550*/  @UP0 UIADD3 UR7, UPT, UPT, UR23, URZ, URZ ;  /* 0x000000ff17070290 */ /* 0x000fe2000fffe0ff */
[----:B------:R4:W-:Y:S06]  /*2560*/  UTMALDG.4D.2CTA [UR8], [UR32], desc[UR42] ;  /* 0x00002a08200075b4 */ /* 0x0009ec0008219000 */
[----:B------:R-:W-:Y:S01]  /*2570*/  UMOV UR23, UR7 ;  /* 0x0000000700177c82 */ /* 0x000fe20008000000 */
[----:B--2---:R-:W-:Y:S02]  /*2580*/  UIADD3 UR6, UPT, UPT, UR38, -0x1, URZ ;  /* 0xffffffff26067890 */ /* 0x004fe4000fffe0ff */
[----:B---3--:R-:W-:Y:S02]  /*2590*/  USEL UR21, UR22, URZ, UP0 ;  /* 0x000000ff16157287 */ /* 0x008fe40008000000 */
[----:B------:R-:W-:Y:S02]  /*25a0*/  UISETP.GT.U32.AND UP0, UPT, UR38, 0x1, UPT ;  /* 0x000000012600788c */ /* 0x000fe4000bf04070 */
[----:B------:R-:W-:Y:S01]  /*25b0*/  USEL UR20, UR36, URZ, UP1 ;  /* 0x000000ff24147287 */ /* 0x000fe20008800000 */
[----:B------:R-:W-:Y:S01]  /*25c0*/  UMOV UR38, UR6 ;  /* 0x0000000600267c82 */ /* 0x000fe20008000000 */
[----:B------:R-:W-:Y:S05]  /*25d0*/  UMOV UR6, UR31 ;  /* 0x0000001f00067c82 */ /* 0x000fea0008000000 */
[----:B----4-:R-:W-:Y:S05]  /*25e0*/  BRA.U UP0, `(.L_x_36) ;  /* 0xfffffff900fc7547 */ /* 0x010fea000b83ffff */
.L_x_30:
[----:B------:R-:W-:Y:S01]  /*25f0*/  SHF.L.U32 R3, R2, 0x1f, RZ ;  /* 0x0000001f02037819 */ /* 0x000fe200000006ff */
[----:B------:R-:W-:-:S03]  /*2600*/  NOP ;  /* 0x0000000000007918 */ /* 0x000fc60000000000 */
[----:B-12---:R-:W1:Y:S02]  /*2610*/  SYNCS.PHASECHK.TRANS64.TRYWAIT P0, [UR37+0x110], R3 ;  /* 0x00011003ff0075a7 */ /* 0x006e640008001125 */
[----:B-1----:R-:W-:Y:S05]  /*2620*/  @!P0 BRA `(.L_x_37) ;  /* 0x0000007400448947 */ /* 0x002fea0003800000 */
.L_x_154:
[----:B------:R-:W2:Y:S01]  /*2630*/  LDS.128 R4, [UR37+0x150] ;  /* 0x00015025ff047984 */ /* 0x000ea20008000c00 */
[----:B------:R-:W-:Y:S02]  /*2640*/  UIADD3 UR4, UPT, UPT, UR37, 0x118, URZ ;  /* 0x0000011825047890 */ /* 0x000fe4000fffe0ff */
[----:B------:R-:W-:Y:S01]  /*2650*/  UISETP.GE.AND UP0, UPT, UR39, 0x1, UPT ;  /* 0x000000012700788c */ /* 0x000fe2000bf06270 */
[----:B------:R-:W-:Y:S01]  /*2660*/  @!PT LDS RZ, [RZ] ;  /* 0x00000000fffff984 */ /* 0x000fe20000000800 */
[----:B------:R-:W-:Y:S01]  /*2670*/  @!PT LDS RZ, [RZ] ;  /* 0x00000000fffff984 */ /* 0x000fe20000000800 */
[----:B------:R-:W-:Y:S01]  /*2680*/  @!PT LDS RZ, [RZ] ;  /* 0x00000000fffff984 */ /* 0x000fe20000000800 */
[----:B------:R-:W-:Y:S01]  /*2690*/  @!PT LDS RZ, [RZ] ;  /* 0x00000000fffff984 */ /* 0x000fe20000000800 */
[----:B------:R3:W-:Y:S06]  /*26a0*/  MEMBAR.ALL.CTA ;  /* 0x0000000000007992 */ /* 0x0007ec0000008000 */
[----:B---3--:R-:W3:Y:S01]  /*26b0*/  FENCE.VIEW.ASYNC.S ;  /* 0x00000000000073c6 */ /* 0x008ee20000000000 */
[----:B------:R-:W-:-:S09]  /*26c0*/  UPRMT UR4, URZ, 0x654, UR4 ;  /* 0x00000654ff047896 */ /* 0x000fd20008000004 */
[----:B---3--:R-:W-:Y:S01]  /*26d0*/  SYNCS.ARRIVE.TRANS64.RED.A1T0 RZ, [UR4], RZ ;  /* 0x000000ffffff79a7 */ /* 0x008fe20008100404 */
[----:B--2---:R-:W-:-:S13]  /*26e0*/  LOP3.LUT P0, RZ, R6, 0x1, RZ, 0xc0, !PT ;  /* 0x0000000106ff7812 */ /* 0x004fda000780c0ff */
[----:B------:R-:W-:Y:S01]  /*26f0*/  VOTEU.ANY UP1, P0 ;  /* 0x0000000000ff7886 */ /* 0x000fe20000020100 */
[----:B------:R-:W-:-:S13]  /*2700*/  PLOP3.LUT P0, PT, PT, PT, UP1, 0x80, 0x8 ;  /* 0x000000000008781c */ /* 0x000fda0003f0f018 */
[----:B-1----:R-:W-:Y:S02]  /*2710*/  @P0 MOV R0, R4 ;  /* 0x0000000400000202 */ /* 0x002fe40000000f00 */
[----:B------:R-:W-:Y:S02]  /*2720*/  @P0 LOP3.LUT R4, R5, 0xffff, RZ, 0xc0, !PT ;  /* 0x0000ffff05040812 */ /* 0x000fe400078ec0ff */
[----:B------:R-:W-:Y:S02]  /*2730*/  @P0 R2UR UR6, R0 ;  /* 0x00000000000602ca */ /* 0x000fe400000e0000 */
[----:B------:R-:W-:-:S11]  /*2740*/  @P0 R2UR UR5, R4 ;  /* 0x00000000040502ca */ /* 0x000fd600000e0000 */
[----:B------:R-:W-:Y:S02]  /*2750*/  @UP1 UMOV UR48, UR6 ;  /* 0x0000000600301c82 */ /* 0x000fe40008000000 */
[----:B------:R-:W-:Y:S01]  /*2760*/  @UP1 UMOV UR47, UR5 ;  /* 0x00000005002f1c82 */ /* 0x000fe20008000000 */
[----:B------:R-:W-:Y:S05]  /*2770*/  BRA.U !UP0, `(.L_x_38) ;  /* 0x0000000108d47547 */ /* 0x000fea000b800000 */
[----:B------:R-:W1:Y:S01]  /*2780*/  LDCU.128 UR16, c[0x0][0xb10] ;  /* 0x00016200ff1077ac */ /* 0x000e620008000c00 */
[----:B------:R-:W2:Y:S01]  /*2790*/  LDCU UR21, c[0x0][0xb20] ;  /* 0x00016400ff1577ac */ /* 0x000ea20008000800 */
[----:B------:R-:W3:Y:S01]  /*27a0*/  LDCU UR20, c[0x0][0xb0c] ;  /* 0x00016180ff1477ac */ /* 0x000ee20008000800 */
[----:B------:R-:W4:Y:S01]  /*27b0*/  LDCU.64 UR8, c[0x0][0xb28] ;  /* 0x00016500ff0877ac */ /* 0x000f220008000a00 */
[----:B------:R-:W-:Y:S02]  /*27c0*/  UISETP.NE.AND UP3, UPT, UR39, 0x1, UPT ;  /* 0x000000012700788c */ /* 0x000fe4000bf65270 */
[----:B-1----:R-:W-:Y:S02]  /*27d0*/  UIMAD.WIDE.U32 UR4, UR52, UR19, URZ ;  /* 0x00000013340472a5 */ /* 0x002fe4000f8e00ff */
[----:B------:R-:W-:Y:S02]  /*27e0*/  UIMAD.WIDE.U32 UR6, UR54, UR16, URZ ;  /* 0x00000010360672a5 */ /* 0x000fe4000f8e00ff */
[----:B------:R-:W-:-:S02]  /*27f0*/  UISETP.NE.AND UP0, UPT, UR18, 0x1, UPT ;  /* 0x000000011200788c */ /* 0x000fc4000bf05270 */
[----:B------:R-:W-:Y:S01]  /*2800*/  UIMAD.WIDE.U32 UR14, UR47, UR19, URZ ;  /* 0x000000132f0e72a5 */ /* 0x000fe2000f8e00ff */
[----:B------:R-:W-:Y:S01]  /*2810*/  UMOV UR4, UR5 ;  /* 0x0000000500047c82 */ /* 0x000fe20008000000 */
[----:B---3--:R-:W-:Y:S02]  /*2820*/  UISETP.NE.AND UP2, UPT, UR20, 0x1, UPT ;  /* 0x000000011400788c */ /* 0x008fe4000bf45270 */
[----:B--2---:R-:W-:Y:S02]  /*2830*/  USHF.R.U32.HI UR5, URZ, UR21, UR4 ;  /* 0x00000015ff057299 */ /* 0x004fe40008011604 */
[----:B------:R-:W-:Y:S01]  /*2840*/  UIMAD.WIDE.U32 UR12, UR48, UR16, URZ ;  /* 0x00000010300c72a5 */ /* 0x000fe2000f8e00ff */
[----:B------:R-:W-:Y:S01]  /*2850*/  UMOV UR4, UR7 ;  /* 0x0000000700047c82 */ /* 0x000fe20008000000 */
[----:B------:R-:W-:Y:S02]  /*2860*/  USEL UR5, UR52, UR5, !UP0 ;  /* 0x0000000534057287 */ /* 0x000fe4000c000000 */
[----:B------:R-:W-:-:S02]  /*2870*/  USHF.R.U32.HI UR4, URZ, UR17, UR4 ;  /* 0x00000011ff047299 */ /* 0x000fc40008011604 */
[----:B----4-:R-:W-:Y:S02]  /*2880*/  UIMAD.WIDE.U32 UR10, UR5, UR8, URZ ;  /* 0x00000008050a72a5 */ /* 0x010fe4000f8e00ff */
[----:B------:R-:W-:Y:S01]  /*2890*/  USEL UR6, UR54, UR4, !UP2 ;  /* 0x0000000436067287 */ /* 0x000fe2000d000000 */
[----:B------:R-:W-:Y:S02]  /*28a0*/  UMOV UR12, UR13 ;  /* 0x0000000d000c7c82 */ /* 0x000fe40008000000 */
[----:B------:R-:W-:Y:S01]  /*28b0*/  UMOV UR4, UR15 ;  /* 0x0000000f00047c82 */ /* 0x000fe20008000000 */
[----:B------:R-:W-:Y:S01]  /*28c0*/  UIMAD.WIDE.U32 UR14, UR6, UR8, URZ ;  /* 0x00000008060e72a5 */ /* 0x000fe2000f8e00ff */
[----:B------:R-:W-:Y:S01]  /*28d0*/  UMOV UR10, UR11 ;  /* 0x0000000b000a7c82 */ /* 0x000fe20008000000 */
[----:B------:R-:W-:Y:S02]  /*28e0*/  USHF.R.U32.HI UR4, URZ, UR21, UR4 ;  /* 0x00000015ff047299 */ /* 0x000fe40008011604 */
[----:B------:R-:W-:-:S03]  /*28f0*/  @UP3 USHF.R.U32.HI UR5, URZ, UR9, UR10 ;  /* 0x00000009ff053299 */ /* 0x000fc6000801160a */
[----:B------:R-:W-:Y:S01]  /*2900*/  UMOV UR14, UR15 ;  /* 0x0000000f000e7c82 */ /* 0x000fe20008000000 */
[----:B------:R-:W-:Y:S02]  /*2910*/  USHF.R.U32.HI UR17, URZ, UR17, UR12 ;  /* 0x00000011ff117299 */ /* 0x000fe4000801160c */
[----:B------:R-:W-:Y:S02]  /*2920*/  USEL UR4, UR47, UR4, !UP0 ;  /* 0x000000042f047287 */ /* 0x000fe4000c000000 */
[----:B------:R-:W-:Y:S02]  /*2930*/  @UP3 USHF.R.U32.HI UR6, URZ, UR9, UR14 ;  /* 0x00000009ff063299 */ /* 0x000fe4000801160e */
[----:B------:R-:W-:Y:S02]  /*2940*/  UIMAD UR7, UR39, UR5, URZ ;  /* 0x00000005270772a4 */ /* 0x000fe4000f8e02ff */
[----:B------:R-:W-:Y:S02]  /*2950*/  USEL UR5, UR48, UR17, !UP2 ;  /* 0x0000001130057287 */ /* 0x000fe4000d000000 */
[----:B------:R-:W-:-:S02]  /*2960*/  UIMAD UR12, UR39, UR6, URZ ;  /* 0x00000006270c72a4 */ /* 0x000fc4000f8e02ff */
[----:B------:R-:W-:Y:S02]  /*2970*/  UISETP.GE.AND UP0, UPT, UR4, UR7, UPT ;  /* 0x000000070400728c */ /* 0x000fe4000bf06270 */
[----:B------:R-:W-:Y:S02]  /*2980*/  UIMAD.WIDE.U32 UR10, UR4, UR8, URZ ;  /* 0x00000008040a72a5 */ /* 0x000fe4000f8e00ff */
[----:B------:R-:W-:Y:S02]  /*2990*/  UISETP.GE.OR UP0, UPT, UR5, UR12, UP0 ;  /* 0x0000000c0500728c */ /* 0x000fe40008706670 */
[----:B------:R-:W-:Y:S02]  /*29a0*/  UIMAD.WIDE.U32 UR12, UR5, UR8, URZ ;  /* 0x00000008050c72a5 */ /* 0x000fe4000f8e00ff */
[----:B------:R-:W-:Y:S01]  /*29b0*/  UIADD3 UR10, UPT, UPT, -UR4, URZ, URZ ;  /* 0x000000ff040a7290 */ /* 0x000fe2000fffe1ff */
[----:B------:R-:W-:Y:S01]  /*29c0*/  UMOV UR8, UR11 ;  /* 0x0000000b00087c82 */ /* 0x000fe20008000000 */
[----:B------:R-:W-:-:S02]  /*29d0*/  UIADD3 UR11, UPT, UPT, -UR5, URZ, URZ ;  /* 0x000000ff050b7290 */ /* 0x000fc4000fffe1ff */
[----:B------:R-:W-:-:S03]  /*29e0*/  USHF.R.U32.HI UR8, URZ, UR9, UR8 ;  /* 0x00000009ff087299 */ /* 0x000fc60008011608 */
[----:B------:R-:W-:Y:S01]  /*29f0*/  @!UP0 UMOV UR7, UR13 ;  /* 0x0000000d00078c82 */ /* 0x000fe20008000000 */
[----:B------:R-:W-:Y:S02]  /*2a00*/  UIMAD UR10, UR18, UR10, UR47 ;  /* 0x0000000a120a72a4 */ /* 0x000fe4000f8e022f */
[----:B------:R-:W-:Y:S02]  /*2a10*/  USEL UR8, UR4, UR8, !UP3 ;  /* 0x0000000804087287 */ /* 0x000fe4000d800000 */
[----:B------:R-:W-:Y:S02]  /*2a20*/  @!UP0 USHF.R.U32.HI UR7, URZ, UR9, UR7 ;  /* 0x00000009ff078299 */ /* 0x000fe40008011607 */
[----:B------:R-:W-:Y:S02]  /*2a30*/  UIADD3 UR9, UPT, UPT, -UR8, URZ, URZ ;  /* 0x000000ff08097290 */ /* 0x000fe4000fffe1ff */
[----:B------:R-:W-:Y:S02]  /*2a40*/  @!UP0 USEL UR7, UR5, UR7, !UP3 ;  /* 0x0000000705078287 */ /* 0x000fe4000d800000 */
[----:B------:R-:W-:-:S02]  /*2a50*/  UIMAD UR9, UR39, UR9, UR4 ;  /* 0x00000009270972a4 */ /* 0x000fc4000f8e0204 */
[----:B------:R-:W-:Y:S02]  /*2a60*/  @!UP0 UIADD3 UR8, UPT, UPT, UR8, -UR7, URZ ;  /* 0x8000000708088290 */ /* 0x000fe4000fffe0ff */
[----:B------:R-:W-:Y:S02]  /*2a70*/  @!UP0 UIMAD UR7, UR9, UR6, UR7 ;  /* 0x00000006090782a4 */ /* 0x000fe4000f8e0207 */
[----:B------:R-:W-:Y:S02]  /*2a80*/  @!UP0 UIMAD UR4, UR39, UR8, UR5 ;  /* 0x00000008270482a4 */ /* 0x000fe4000f8e0205 */
[----:B------:R-:W-:Y:S02]  /*2a90*/  UIMAD UR6, UR20, UR11, UR48 ;  /* 0x0000000b140672a4 */ /* 0x000fe4000f8e0230 */
[----:B------:R-:W-:Y:S01]  /*2aa0*/  UIMAD UR47, UR4, UR18, UR10 ;  /* 0x00000012042f72a4 */ /* 0x000fe2000f8e020a */
[----:B------:R-:W-:Y:S02]  /*2ab0*/  @!UP0 UMOV UR5, UR7 ;  /* 0x0000000700058c82 */ /* 0x000fe40008000000 */
[----:B------:R-:W-:-:S12]  /*2ac0*/  UIMAD UR48, UR5, UR20, UR6 ;  /* 0x00000014053072a4 */ /* 0x000fd8000f8e0206 */
.L_x_38:
[----:B------:R-:W1:Y:S02]  /*2ad0*/  LDCU UR4, c[0x0][0xb30] ;  /* 0x00016600ff0477ac */ /* 0x000e640008000800 */
[----:B-1----:R-:W-:-:S09]  /*2ae0*/  UISETP.NE.AND UP0, UPT, UR4, 0x1, UPT ;  /* 0x000000010400788c */ /* 0x002fd2000bf05270 */
[----:B------:R-:W-:Y:S05]  /*2af0*/  BRA.U UP0, `(.L_x_39) ;  /* 0x0000000100447547 */ /* 0x000fea000b800000 */
[----:B------:R-:W1:Y:S01]  /*2b00*/  LDCU.128 UR8, c[0x0][0xb10] ;  /* 0x00016200ff0877ac */ /* 0x000e620008000c00 */
[----:B------:R-:W2:Y:S01]  /*2b10*/  LDCU UR12, c[0x0][0xb0c] ;  /* 0x00016180ff0c77ac */ /* 0x000ea20008000800 */
[----:B------:R-:W3:Y:S01]  /*2b20*/  LDCU UR13, c[0x0][0xb20] ;  /* 0x00016400ff0d77ac */ /* 0x000ee20008000800 */
[----:B-1----:R-:W-:Y:S02]  /*2b30*/  UIMAD.WIDE.U32 UR6, UR48, UR8, URZ ;  /* 0x00000008300672a5 */ /* 0x002fe4000f8e00ff */
[----:B------:R-:W-:Y:S02]  /*2b40*/  UIMAD.WIDE.U32 UR4, UR47, UR11, URZ ;  /* 0x0000000b2f0472a5 */ /* 0x000fe4000f8e00ff */
[----:B--2---:R-:W-:Y:S02]  /*2b50*/  UISETP.NE.AND UP2, UPT, UR12, 0x1, UPT ;  /* 0x000000010c00788c */ /* 0x004fe4000bf45270 */
[----:B------:R-:W-:Y:S01]  /*2b60*/  UISETP.NE.AND UP0, UPT, UR10, 0x1, UPT ;  /* 0x000000010a00788c */ /* 0x000fe2000bf05270 */
[----:B------:R-:W-:-:S02]  /*2b70*/  UMOV UR6, UR7 ;  /* 0x0000000700067c82 */ /* 0x000fc40008000000 */
[----:B------:R-:W-:Y:S01]  /*2b80*/  UMOV UR4, UR5 ;  /* 0x0000000500047c82 */ /* 0x000fe20008000000 */
[----:B------:R-:W-:Y:S02]  /*2b90*/  USHF.R.U32.HI UR6, URZ, UR9, UR6 ;  /* 0x00000009ff067299 */ /* 0x000fe40008011606 */
[----:B---3--:R-:W-:Y:S02]  /*2ba0*/  USHF.R.U32.HI UR4, URZ, UR13, UR4 ;  /* 0x0000000dff047299 */ /* 0x008fe40008011604 */
[----:B------:R-:W-:Y:S02]  /*2bb0*/  USEL UR5, UR48, UR6, !UP2 ;  /* 0x0000000630057287 */ /* 0x000fe4000d000000 */
[----:B------:R-:W-:-:S04]  /*2bc0*/  USEL UR4, UR47, UR4, !UP0 ;  /* 0x000000042f047287 */ /* 0x000fc8000c000000 */
[----:B------:R-:W-:Y:S02]  /*2bd0*/  UIADD3 UR6, UPT, UPT, UR5, -UR4, URZ ;  /* 0x8000000405067290 */ /* 0x000fe4000fffe0ff */
[----:B------:R-:W-:Y:S02]  /*2be0*/  UIADD3 UR4, UPT, UPT, -UR5, UR4, URZ ;  /* 0x0000000405047290 */ /* 0x000fe4000fffe1ff */
[----:B------:R-:W-:Y:S02]  /*2bf0*/  UIMAD UR47, UR6, UR10, UR47 ;  /* 0x0000000a062f72a4 */ /* 0x000fe4000f8e022f */
[----:B------:R-:W-:-:S12]  /*2c00*/  UIMAD UR48, UR4, UR12, UR48 ;  /* 0x0000000c043072a4 */ /* 0x000fd8000f8e0230 */
.L_x_39:
[----:B------:R-:W-:Y:S01]  /*2c10*/  R2UR UR5, R65 ;  /* 0x00000000410572ca */ /* 0x000fe200000e0000 */
[----:B------:R-:W-:Y:S01]  /*2c20*/  UMOV UR36, UR41 ;  /* 0x0000002900247c82 */ /* 0x000fe20008000000 */
[----:B------:R-:W-:Y:S02]  /*2c30*/  R2UR UR4, R64 ;  /* 0x00000000400472ca */ /* 0x000fe400000e0000 */
[----:B------:R-:W-:Y:S02]  /*2c40*/  PLOP3.LUT P1, PT, PT, PT, PT, 0x80, 0x8 ;  /* 0x000000000008781c */ /* 0x000fe40003f2f070 */
[----:B------:R-:W-:-:S07]  /*2c50*/  LOP3.LUT R2, R2, 0x1, RZ, 0x3c, !PT ;  /* 0x0000000102027812 */ /* 0x000fce00078e3cff */
[----:B------:R-:W-:Y:S02]  /*2c60*/  UIADD3 UR49, UPT, UPT, UR48, UR5, URZ ;  /* 0x0000000530317290 */ /* 0x000fe4000fffe0ff */
[----:B------:R-:W-:Y:S01]  /*2c70*/  UIADD3 UR20, UPT, UPT, UR47, UR4, URZ ;  /* 0x000000042f147290 */ /* 0x000fe2000fffe0ff */
[----:B------:R-:W-:Y:S11]  /*2c80*/  BRA.U UP1, `(.L_x_40) ;  /* 0xffffffed01107547 */ /* 0x000ff6000b83ffff */
[----:B------:R-:W-:Y:S01]  /*2c90*/  UIADD3 UR37, UPT, UPT, UR37, 0x60, URZ ;  /* 0x0000006025257890 */ /* 0x000fe2000fffe0ff */
[----:B------:R-:W-:-:S03]  /*2ca0*/  MOV R3, UR30 ;  /* 0x0000001e00037c02 */ /* 0x000fc60008000f00 */
[----:B------:R-:W-:Y:S01]  /*2cb0*/  ULEA UR4, UR31, UR37, 0x3 ;  /* 0x000000251f047291 */ /* 0x000fe2000f8e18ff */
[----:B------:R-:W-:-:S08]  /*2cc0*/  SHF.L.U32 R3, R3, 0x1f, RZ ;  /* 0x0000001f03037819 */ /* 0x000fd000000006ff */
[----:B------:R-:W1:Y:S02]  /*2cd0*/  SYNCS.PHASECHK.TRANS64.TRYWAIT P0, [UR4], R3 ;  /* 0x00000003ff0075a7 */ /* 0x000e640008001104 */
[----:B-1----:R-:W-:Y:S05]  /*2ce0*/  @!P0 BRA `(.L_x_41) ;  /* 0x0000006c00ac8947 */ /* 0x002fea0003800000 */
.L_x_156:
[----:B------:R-:W-:-:S04]  /*2cf0*/  UIADD3 UR4, UPT, UPT, UR31, 0x1, URZ ;  /* 0x000000011f047890 */ /* 0x000fc8000fffe0ff */
[----:B------:R-:W-:-:S04]  /*2d00*/  UISETP.NE.AND UP0, UPT, UR4, 0xc, UPT ;  /* 0x0000000c0400788c */ /* 0x000fc8000bf05270 */
[----:B------:R-:W-:Y:S02]  /*2d10*/  USEL UR5, URZ, 0x1, UP0 ;  /* 0x00000001ff057887 */ /* 0x000fe40008000000 */
[----:B------:R-:W-:Y:S02]  /*2d20*/  USEL UR4, UR4, URZ, UP0 ;  /* 0x000000ff04047287 */ /* 0x000fe40008000000 */
[----:B------:R-:W-:Y:S02]  /*2d30*/  ULOP3.LUT UR6, UR30, UR5, URZ, 0x3c, !UPT ;  /* 0x000000051e067292 */ /* 0x000fe4000f8e3cff */
[----:B------:R-:W-:-:S04]  /*2d40*/  ULEA UR5, UR4, UR37, 0x3 ;  /* 0x0000002504057291 */ /* 0x000fc8000f8e18ff */
[----:B-1----:R-:W-:-:S04]  /*2d50*/  MOV R3, UR6 ;  /* 0x0000000600037c02 */ /* 0x002fc80008000f00 */
[----:B------:R-:W-:-:S04]  /*2d60*/  SHF.L.U32 R3, R3, 0x1f, RZ ;  /* 0x0000001f03037819 */ /* 0x000fc800000006ff */
[----:B------:R-:W1:Y:S02]  /*2d70*/  SYNCS.PHASECHK.TRANS64.TRYWAIT P0, [UR5], R3 ;  /* 0x00000003ff0075a7 */ /* 0x000e640008001105 */
[----:B-1----:R-:W-:Y:S05]  /*2d80*/  @!P0 BRA `(.L_x_42) ;  /* 0x0000006c009c8947 */ /* 0x002fea0003800000 */
.L_x_158:
        /* <DEDUP_REMOVED lines=10> */
.L_x_160:
        /* <DEDUP_REMOVED lines=10> */
.L_x_162:
        /* <DEDUP_REMOVED lines=10> */
.L_x_164:
        /* <DEDUP_REMOVED lines=10> */
.L_x_166:
        /* <DEDUP_REMOVED lines=10> */
.L_x_168:
        /* <DEDUP_REMOVED lines=10> */
.L_x_170:
        /* <DEDUP_REMOVED lines=10> */
.L_x_172:
        /* <DEDUP_REMOVED lines=10> */
.L_x_174:
        /* <DEDUP_REMOVED lines=10> */
.L_x_176:
[----:B------:R-:W-:-:S04]  /*3330*/  UIADD3 UR4, UPT, UPT, UR4, 0x1, URZ ;  /* 0x0000000104047890 */ /* 0x000fc8000fffe0ff */
[----:B------:R-:W-:-:S04]  /*3340*/  UISETP.NE.AND UP0, UPT, UR4, 0xc, UPT ;  /* 0x0000000c0400788c */ /* 0x000fc8000bf05270 */
[----:B------:R-:W-:Y:S02]  /*3350*/  USEL UR5, URZ, 0x1, UP0 ;  /* 0x00000001ff057887 */ /* 0x000fe40008000000 */
[----:B------:R-:W-:Y:S02]  /*3360*/  USEL UR4, UR4, URZ, UP0 ;  /* 0x000000ff04047287 */ /* 0x000fe40008000000 */
[----:B------:R-:W-:Y:S02]  /*3370*/  ULOP3.LUT UR5, UR6, UR5, URZ, 0x3c, !UPT ;  /* 0x0000000506057292 */ /* 0x000fe4000f8e3cff */
[----:B------:R-:W-:-:S04]  /*3380*/  ULEA UR4, UR4, UR37, 0x3 ;  /* 0x0000002504047291 */ /* 0x000fc8000f8e18ff */
[----:B------:R-:W-:Y:S02]  /*3390*/  IMAD.U32 R2, RZ, RZ, UR5 ;  /* 0x00000005ff027e24 */ /* 0x000fe4000f8e00ff */
[----:B-1----:R-:W-:-:S03]  /*33a0*/  MOV R0, UR4 ;  /* 0x0000000400007c02 */ /* 0x002fc60008000f00 */
[----:B------:R-:W-:-:S07]  /*33b0*/  SHF.L.U32 R3, R2, 0x1f, RZ ;  /* 0x0000001f02037819 */ /* 0x000fce00000006ff */
.L_x_52:
[----:B-1----:R1:W2:Y:S02]  /*33c0*/  SYNCS.PHASECHK.TRANS64.TRYWAIT P0, [R0+URZ], R3 ;  /* 0x00000003000075a7 */ /* 0x0022a400080011ff */
[----:B--2---:R-:W-:Y:S05]  /*33d0*/  @!P0 NANOSLEEP.SYNCS 0x989680 ;  /* 0x009896800000895d */ /* 0x004fea0003900000 */
[----:B------:R-:W2:Y:S02]  /*33e0*/  @!P0 SYNCS.PHASECHK.TRANS64 P0, [R0+URZ], R3 ;  /* 0x00000003000085a7 */ /* 0x000ea400080010ff */
[----:B--2---:R-:W-:Y:S05]  /*33f0*/  @P0 EXIT ;  /* 0x000000000000094d */ /* 0x004fea0003800000 */
[----:B------:R-:W-:Y:S05]  /*3400*/  BRA `(.L_x_52) ;  /* 0xfffffffc00ec7947 */ /* 0x000fea000383ffff */
.L_x_22:
[----:B------:R-:W2:Y:S02]  /*3410*/  S2UR UR4, SR_CgaCtaId ;  /* 0x00000000000479c3 */ /* 0x000ea40000008800 */
[----:B--2---:R-:W-:-:S04]  /*3420*/  UISETP.NE.AND UP0, UPT, UR4, URZ, UPT ;  /* 0x000000ff0400728c */ /* 0x004fc8000bf05270 */
[----:B------:R-:W-:-:S09]  /*3430*/  UISETP.NE.OR UP0, UPT, UR18, 0x1, UP0 ;  /* 0x000000011200788c */ /* 0x000fd20008705670 */
[----:B------:R-:W-:Y:S05]  /*3440*/  BRA.U UP0, `(.L_x_53) ;  /* 0x0000000100b47547 */ /* 0x000fea000b800000 */
[----:B------:R-:W2:Y:S01]  /*3450*/  S2UR UR5, SR_CgaCtaId ;  /* 0x00000000000579c3 */ /* 0x000ea20000008800 */
[----:B------:R-:W-:Y:S01]  /*3460*/  UMOV UR4, 0x400 ;  /* 0x0000040000047882 */ /* 0x000fe20000000000 */
[----:B------:R-:W-:Y:S01]  /*3470*/  HFMA2 R2, -RZ, RZ, 0, 5.9604644775390625e-08 ;  /* 0x00000001ff027431 */ /* 0x000fe200000001ff */
[----:B------:R-:W-:Y:S01]  /*3480*/  ISETP.GE.U32.AND P0, PT, R3, 0x2, PT ;  /* 0x000000020300780c */ /* 0x000fe20003f06070 */
[----:B------:R-:W-:Y:S01]  /*3490*/  IMAD.MOV.U32 R8, RZ, RZ, RZ ;  /* 0x000000ffff087224 */ /* 0x000fe200078e00ff */
[----:B--2---:R-:W-:-:S04]  /*34a0*/  ULEA UR4, UR5, UR4, 0x18 ;  /* 0x0000000405047291 */ /* 0x004fc8000f8ec0ff */
[----:B------:R-:W-:Y:S02]  /*34b0*/  UIADD3 UR5, UPT, UPT, UR4, 0x118, URZ ;  /* 0x0000011804057890 */ /* 0x000fe4000fffe0ff */
[----:B------:R-:W-:Y:S02]  /*34c0*/  UIADD3 UR8, UPT, UPT, UR4, 0x110, URZ ;  /* 0x0000011004087890 */ /* 0x000fe4000fffe0ff */
[----:B------:R-:W-:-:S12]  /*34d0*/  UPRMT UR5, URZ, 0x654, UR5 ;  /* 0x00000654ff057896 */ /* 0x000fd80008000005 */
.L_x_56:
[----:B------:R-:W-:Y:S01]  /*34e0*/  SHF.L.U32 R7, R2, 0x1f, RZ ;  /* 0x0000001f02077819 */ /* 0x000fe200000006ff */
[----:B------:R-:W-:Y:S02]  /*34f0*/  IMAD.U32 R4, RZ, RZ, UR8 ;  /* 0x00000008ff047e24 */ /* 0x000fe4000f8e00ff */
[----:B------:R-:W-:Y:S01]  /*3500*/  @!P0 IMAD.MOV.U32 R5, RZ, RZ, 0x10 ;  /* 0x00000010ff058424 */ /* 0x000fe200078e00ff */
[----:B------:R-:W2:Y:S02]  /*3510*/  SYNCS.PHASECHK.TRANS64.TRYWAIT P1, [UR4+0x118], R7 ;  /* 0x00011807ff0075a7 */ /* 0x000ea40008021104 */
[----:B------:R-:W-:-:S04]  /*3520*/  PRMT R9, R3, 0x654, R4 ;  /* 0x0000065403097816 */ /* 0x000fc80000000004 */
[----:B------:R-:W-:Y:S01]  /*3530*/  SEL R0, R9, R0, !P0 ;  /* 0x0000000009007207 */ /* 0x000fe20004000000 */
[----:B--2---:R-:W-:Y:S06]  /*3540*/  @!P1 BRA `(.L_x_54) ;  /* 0x00000068009c9947 */ /* 0x004fec0003800000 */
.L_x_178:
[----:B------:R-:W-:Y:S01]  /*3550*/  UIADD3 UR6, UPT, UPT, UR4, 0x150, URZ ;  /* 0x0000015004067890 */ /* 0x000fe2000fffe0ff */
[----:B------:R3:W-:Y:S01]  /*3560*/  @!P0 SYNCS.ARRIVE.TRANS64.RED RZ, [R0+URZ], R5 ;  /* 0x0000000500ff89a7 */ /* 0x0007e200080004ff */
[----:B------:R-:W-:Y:S01]  /*3570*/  UIADD3 UR7, UPT, UPT, UR4, 0x110, URZ ;  /* 0x0000011004077890 */ /* 0x000fe2000fffe0ff */
[----:B------:R-:W-:-:S08]  /*3580*/  LOP3.LUT R2, R2, 0x1, RZ, 0x3c, !PT ;  /* 0x0000000102027812 */ /* 0x000fd000078e3cff */
[----:B------:R-:W-:Y:S06]  /*3590*/  UGETNEXTWORKID.BROADCAST [UR6], [UR7] ;  /* 0x00000000060073ca */ /* 0x000fec0008000100 */
[----:B---3--:R-:W-:-:S04]  /*35a0*/  SHF.L.U32 R5, R8, 0x1f, RZ ;  /* 0x0000001f08057819 */ /* 0x008fc800000006ff */
[----:B------:R-:W3:Y:S02]  /*35b0*/  SYNCS.PHASECHK.TRANS64.TRYWAIT P1, [UR4+0x110], R5 ;  /* 0x00011005ff0075a7 */ /* 0x000ee40008021104 */
[----:B---3--:R-:W-:Y:S05]  /*35c0*/  @!P1 BRA `(.L_x_55) ;  /* 0x0000006800949947 */ /* 0x008fea0003800000 */
.L_x_180:
[----:B--2---:R-:W2:Y:S01]  /*35d0*/  LDS.128 R4, [UR4+0x150] ;  /* 0x00015004ff047984 */ /* 0x004ea20008000c00 */
[----:B------:R-:W-:Y:S01]  /*35e0*/  LOP3.LUT R8, R8, 0x1, RZ, 0x3c, !PT ;  /* 0x0000000108087812 */ /* 0x000fe200078e3cff */
[----:B------:R-:W-:Y:S01]  /*35f0*/  @!PT LDS RZ, [RZ] ;  /* 0x00000000fffff984 */ /* 0x000fe20000000800 */
[----:B------:R-:W-:Y:S01]  /*3600*/  @!PT LDS RZ, [RZ] ;  /* 0x00000000fffff984 */ /* 0x000fe20000000800 */
[----:B------:R-:W-:Y:S01]  /*3610*/  @!PT LDS RZ, [RZ] ;  /* 0x00000000fffff984 */ /* 0x000fe20000000800 */
[----:B------:R-:W-:Y:S01]  /*3620*/  @!PT LDS RZ, [RZ] ;  /* 0x00000000fffff984 */ /* 0x000fe20000000800 */
[----:B------:R3:W-:Y:S06]  /*3630*/  MEMBAR.ALL.CTA ;  /* 0x0000000000007992 */ /* 0x0007ec0000008000 */
[----:B---3--:R-:W3:Y:S02]  /*3640*/  FENCE.VIEW.ASYNC.S ;  /* 0x00000000000073c6 */ /* 0x008ee40000000000 */
[----:B---3--:R-:W-:Y:S01]  /*3650*/  SYNCS.ARRIVE.TRANS64.RED.A1T0 RZ, [UR5], RZ ;  /* 0x000000ffffff79a7 */ /* 0x008fe20008100405 */
[----:B--2---:R-:W-:-:S13]  /*3660*/  LOP3.LUT P1, RZ, R6, 0x1, RZ, 0xc0, !PT ;  /* 0x0000000106ff7812 */ /* 0x004fda000782c0ff */
[----:B------:R-:W-:Y:S05]  /*3670*/  @P1 BRA `(.L_x_56) ;  /* 0xfffffffc00981947 */ /* 0x000fea000383ffff */
[----:B------:R-:W-:-:S04]  /*3680*/  SHF.L.U32 R0, R2, 0x1f, RZ ;  /* 0x0000001f02007819 */ /* 0x000fc800000006ff */
[----:B------:R-:W2:Y:S02]  /*3690*/  SYNCS.PHASECHK.TRANS64 P0, [UR4+0x118], R0 ;  /* 0x00011800ff0075a7 */ /* 0x000ea40008001004 */
[----:B-12---:R-:W-:Y:S05]  /*36a0*/  @P0 EXIT ;  /* 0x000000000000094d */ /* 0x006fea0003800000 */
[----:B------:R-:W-:-:S07]  /*36b0*/  MOV R0, UR4 ;  /* 0x0000000400007c02 */ /* 0x000fce0008000f00 */
.L_x_57:
[----:B-1----:R-:W-:-:S04]  /*36c0*/  SHF.L.U32 R3, R2, 0x1f, RZ ;  /* 0x0000001f02037819 */ /* 0x002fc800000006ff */
[----:B------:R1:W2:Y:S03]  /*36d0*/  SYNCS.PHASECHK.TRANS64.TRYWAIT P0, [R0+URZ+0x118], R3 ;  /* 0x00011803000075a7 */ /* 0x0002a600080011ff */
[----:B--2---:R-:W-:Y:S05]  /*36e0*/  @!P0 NANOSLEEP.SYNCS 0x989680 ;  /* 0x009896800000895d */ /* 0x004fea0003900000 */
[----:B------:R-:W2:Y:S02]  /*36f0*/  @!P0 SYNCS.PHASECHK.TRANS64 P0, [R0+URZ+0x118], R3 ;  /* 0x00011803000085a7 */ /* 0x000ea400080010ff */
[----:B--2---:R-:W-:Y:S05]  /*3700*/  @P0 EXIT ;  /* 0x000000000000094d */ /* 0x004fea0003800000 */
[----:B------:R-:W-:Y:S05]  /*3710*/  BRA `(.L_x_57) ;  /* 0xfffffffc00e87947 */ /* 0x000fea000383ffff */
.L_x_53:
[----:B------:R-:W-:Y:S05]  /*3720*/  BRA.U UP4, `(.L_x_58) ;  /* 0x0000001104a47547 */ /* 0x000fea000b800000 */
[----:B------:R-:W2:Y:S01]  /*3730*/  S2UR UR4, SR_CgaCtaId ;  /* 0x00000000000479c3 */ /* 0x000ea20000008800 */
[----:B------:R-:W-:Y:S01]  /*3740*/  UMOV UR5, 0x40 ;  /* 0x0000004000057882 */ /* 0x000fe20000000000 */
[----:B------:R-:W-:Y:S01]  /*3750*/  NOP ;  /* 0x0000000000007918 */ /* 0x000fe20000000000 */
[----:B------:R-:W-:Y:S01]  /*3760*/  UMOV UR6, 0x400 ;  /* 0x0000040000067882 */ /* 0x000fe20000000000 */
[----:B--2---:R-:W-:Y:S02]  /*3770*/  ULEA UR5, UR4, UR5, 0x18 ;  /* 0x0000000504057291 */ /* 0x004fe4000f8ec0ff */
[----:B------:R-:W-:-:S07]  /*3780*/  ULEA UR6, UR4, UR6, 0x18 ;  /* 0x0000000604067291 */ /* 0x000fce000f8ec0ff */
[----:B------:R-:W2:Y:S02]  /*3790*/  LDS.U8 R3, [UR5+0x1c] ;  /* 0x00001c05ff037984 */ /* 0x000ea40008000000 */
[----:B--2---:R-:W-:-:S13]  /*37a0*/  ISETP.NE.AND P0, PT, R3, RZ, PT ;  /* 0x000000ff0300720c */ /* 0x004fda0003f05270 */
[----:B------:R-:W-:Y:S05]  /*37b0*/  @P0 BRA `(.L_x_59) ;  /* 0x0000000400080947 */ /* 0x000fea0003800000 */
[----:B------:R-:W-:Y:S02]  /*37c0*/  UISETP.NE.U32.AND UP1, UPT, UR38, 0x1, UPT ;  /* 0x000000012600788c */ /* 0x000fe4000bf25070 */
[----:B------:R-:W-:-:S07]  /*37d0*/  UIADD3 UR7, UPT, UPT, UR5, 0x8, URZ ;  /* 0x0000000805077890 */ /* 0x000fce000fffe0ff */
[----:B------:R-:W-:Y:S05]  /*37e0*/  BRA.U !UP1, `(.L_x_60) ;  /* 0x00000001099c7547 */ /* 0x000fea000b800000 */
[----:B------:R-:W-:Y:S01]  /*37f0*/  ELECT P0, URZ, PT ;  /* 0x0000000000ff782f */ /* 0x000fe20003800000 */
[----:B------:R-:W-:-:S12]  /*3800*/  BSSY B0, `(.L_x_60) ;  /* 0x0000025000007945 */ /* 0x000fd80003800000 */
[----:B------:R-:W-:Y:S05]  /*3810*/  @!P0 BRA `(.L_x_61) ;  /* 0x00000000008c8947 */ /* 0x000fea0003800000 */
[----:B------:R-:W-:-:S05]  /*3820*/  UMOV UR4, 0x10 ;  /* 0x0000001000047882 */ /* 0x000fca0000000000 */
[----:B------:R-:W-:Y:S04]  /*3830*/  DEPBAR.LE SB2, 0x36 ;  /* 0x0000ad800000791a */ /* 0x000fe80000000000 */
[----:B------:R-:W2:Y:S02]  /*3840*/  UTCATOMSWS.2CTA.FIND_AND_SET.ALIGN UP0, UR4, UR4 ;  /* 0x00000004000475e3 */ /* 0x000ea40008200800 */
[----:B--2---:R-:W-:Y:S01]  /*3850*/  MOV R10, UR4 ;  /* 0x00000004000a7c02 */ /* 0x004fe20008000f00 */
[----:B------:R-:W-:Y:S06]  /*3860*/  BRA.U UP0, `(.L_x_62) ;  /* 0x0000000100187547 */ /* 0x000fec000b800000 */
.L_x_63:
[----:B------:R-:W-:Y:S05]  /*3870*/  NANOSLEEP 0x64 ;  /* 0x000000640000795d */ /* 0x000fea0003800000 */
[----:B------:R-:W-:-:S05]  /*3880*/  UMOV UR4, 0x10 ;  /* 0x0000001000047882 */ /* 0x000fca0000000000 */
[----:B------:R-:W-:Y:S04]  /*3890*/  DEPBAR.LE SB2, 0x36 ;  /* 0x0000ad800000791a */ /* 0x000fe80000000000 */
[----:B------:R-:W2:Y:S02]  /*38a0*/  UTCATOMSWS.2CTA.FIND_AND_SET.ALIGN UP0, UR4, UR4 ;  /* 0x00000004000475e3 */ /* 0x000ea40008200800 */
[----:B--2---:R-:W-:Y:S01]  /*38b0*/  MOV R10, UR4 ;  /* 0x00000004000a7c02 */ /* 0x004fe20008000f00 */
[----:B------:R-:W-:Y:S05]  /*38c0*/  BRA.U !UP0, `(.L_x_63) ;  /* 0xfffffffd08e87547 */ /* 0x000fea000b83ffff */
.L_x_62:
[----:B------:R-:W2:Y:S01]  /*38d0*/  LDS R6, [UR5+0x10] ;  /* 0x00001005ff067984 */ /* 0x000ea20008000800 */
[----:B------:R-:W-:Y:S01]  /*38e0*/  IMAD.U32 R3, RZ, RZ, UR6 ;  /* 0x00000006ff037e24 */ /* 0x000fe2000f8e00ff */
[----:B------:R-:W-:-:S03]  /*38f0*/  MOV R4, UR37 ;  /* 0x0000002500047c02 */ /* 0x000fc60008000f00 */
[----:B------:R-:W-:Y:S01]  /*3900*/  VIADD R3, R3, 0x160 ;  /* 0x0000016003037836 */ /* 0x000fe20000000000 */
[----:B--2---:R-:W-:-:S04]  /*3910*/  SHF.L.U32 R6, R6, 0x1f, RZ ;  /* 0x0000001f06067819 */ /* 0x004fc800000006ff */
[----:B------:R-:W2:Y:S02]  /*3920*/  SYNCS.PHASECHK.TRANS64.TRYWAIT P0, [UR5+0x8], R6 ;  /* 0x00000806ff0075a7 */ /* 0x000ea40008001105 */
[----:B--2---:R-:W-:Y:S05]  /*3930*/  @P0 BRA `(.L_x_64) ;  /* 0x0000000000080947 */ /* 0x004fea0003800000 */
[----:B------:R-:W2:Y:S02]  /*3940*/  SYNCS.PHASECHK.TRANS64.TRYWAIT P0, [UR5+0x8], R6 ;  /* 0x00000806ff0075a7 */ /* 0x000ea40008001105 */
[----:B--2---:R-:W-:Y:S05]  /*3950*/  @!P0 BRA `(.L_x_65) ;  /* 0x0000006400c88947 */ /* 0x004fea0003800000 */
.L_x_64:
[----:B------:R-:W-:Y:S01]  /*3960*/  PRMT R4, R4, 0x654, R3 ;  /* 0x0000065404047816 */ /* 0x000fe20000000003 */
[----:B------:R-:W-:Y:S01]  /*3970*/  HFMA2 R3, -RZ, RZ, 0, 5.9604644775390625e-08 ;  /* 0x00000001ff037431 */ /* 0x000fe200000001ff */
[----:B------:R-:W-:Y:S01]  /*3980*/  UPRMT UR4, UR37, 0x654, UR7 ;  /* 0x0000065425047896 */ /* 0x000fe20008000007 */
[----:B------:R-:W-:Y:S02]  /*3990*/  IMAD.MOV.U32 R7, RZ, RZ, 0xffff ;  /* 0x0000ffffff077424 */ /* 0x000fe400078e00ff */
[----:B--2---:R-:W-:Y:S02]  /*39a0*/  IMAD.MOV.U32 R6, RZ, RZ, 0x4 ;  /* 0x00000004ff067424 */ /* 0x004fe400078e00ff */
[----:B------:R-:W-:Y:S01]  /*39b0*/  IMAD.SHL.U32 R9, R10, 0x20, RZ ;  /* 0x000000200a097824 */ /* 0x000fe200078e00ff */
[----:B------:R-:W-:Y:S02]  /*39c0*/  MOV R5, UR4 ;  /* 0x0000000400057c02 */ /* 0x000fe40008000f00 */
[-C--:B------:R-:W-:Y:S01]  /*39d0*/  SHF.L.U32 R8, R7, R10.reuse, RZ ;  /* 0x0000000a07087219 */ /* 0x080fe200000006ff */
[----:B------:R2:W-:Y:S01]  /*39e0*/  SYNCS.ARRIVE.TRANS64.RED RZ, [UR4], R6 ;  /* 0x00000006ffff79a7 */ /* 0x0005e20008000404 */
[----:B------:R-:W-:Y:S01]  /*39f0*/  SHF.L.U32 R7, R3, R10, RZ ;  /* 0x0000000a03077219 */ /* 0x000fe200000006ff */
[----:B------:R2:W-:Y:S04]  /*3a00*/  STS [UR6+0x160], R9 ;  /* 0x00016009ff007988 */ /* 0x0005e80008000806 */
[----:B------:R2:W-:Y:S04]  /*3a10*/  STAS [R4.64], R10 ;  /* 0x0000000a04007dbd */ /* 0x0005e8000c0008ff */
[----:B------:R2:W-:Y:S04]  /*3a20*/  ATOMS.OR RZ, [UR5+0x14], R8 ;  /* 0x00001408ffff798c */ /* 0x0005e8000b000005 */
[----:B------:R2:W-:Y:S04]  /*3a30*/  ATOMS.OR RZ, [UR5+0x18], R7 ;  /* 0x00001807ffff798c */ /* 0x0005e8000b000005 */
[----:B------:R2:W-:Y:S02]  /*3a40*/  ATOMS.XOR RZ, [UR5+0x10], R3 ;  /* 0x00001003ffff798c */ /* 0x0005e4000b800005 */
.L_x_61:
[----:B-1----:R-:W-:Y:S05]  /*3a50*/  BSYNC B0 ;  /* 0x0000000000007941 */ /* 0x002fea0003800000 */
.L_x_60:
[----:B------:R-:W-:Y:S05]  /*3a60*/  BRA.U UP1, `(.L_x_66) ;  /* 0x00000001016c7547 */ /* 0x000fea000b800000 */
[----:B------:R-:W-:-:S03]  /*3a70*/  UMOV UR4, 0xffffffff ;  /* 0xffffffff00047882 */ /* 0x000fc60000000000 */
[----:B------:R-:W-:Y:S05]  /*3a80*/  BRA.DIV UR4, `(.L_x_67) ;  /* 0x0000006604947947 */ /* 0x000fea000b800000 */
[----:B------:R-:W-:-:S13]  /*3a90*/  ELECT P6, URZ, PT ;  /* 0x0000000000ff782f */ /* 0x000fda00038c0000 */
.L_x_183:
[----:B------:R-:W-:Y:S05]  /*3aa0*/  @!P6 BRA `(.L_x_66) ;  /* 0x00000000005ce947 */ /* 0x000fea0003800000 */
[----:B--2---:R-:W2:Y:S02]  /*3ab0*/  LDS R4, [UR5+0x10] ;  /* 0x00001005ff047984 */ /* 0x004ea40008000800 */
[----:B--2---:R-:W-:-:S04]  /*3ac0*/  SHF.L.U32 R4, R4, 0x1f, RZ ;  /* 0x0000001f04047819 */ /* 0x004fc800000006ff */
[----:B------:R-:W2:Y:S02]  /*3ad0*/  SYNCS.PHASECHK.TRANS64.TRYWAIT P0, [UR5+0x8], R4 ;  /* 0x00000804ff0075a7 */ /* 0x000ea40008001105 */
[----:B--2---:R-:W-:Y:S05]  /*3ae0*/  @P0 BRA `(.L_x_68) ;  /* 0x0000000000080947 */ /* 0x004fea0003800000 */
[----:B------:R-:W2:Y:S02]  /*3af0*/  SYNCS.PHASECHK.TRANS64.TRYWAIT P0, [UR5+0x8], R4 ;  /* 0x00000804ff0075a7 */ /* 0x000ea40008001105 */
[----:B--2---:R-:W-:Y:S05]  /*3b00*/  @!P0 BRA `(.L_x_69) ;  /* 0x0000006400948947 */ /* 0x004fea0003800000 */
.L_x_68:
[----:B------:R-:W3:Y:S01]  /*3b10*/  LDS R6, [UR6+0x160] ;  /* 0x00016006ff067984 */ /* 0x000ee20008000800 */
[----:B--2---:R-:W-:Y:S02]  /*3b20*/  HFMA2 R3, -RZ, RZ, 0, 5.9604644775390625e-08 ;  /* 0x00000001ff037431 */ /* 0x004fe400000001ff */
[----:B------:R-:W-:Y:S01]  /*3b30*/  IMAD.MOV.U32 R4, RZ, RZ, 0xffff ;  /* 0x0000ffffff047424 */ /* 0x000fe200078e00ff */
[----:B------:R-:W-:Y:S01]  /*3b40*/  UPRMT UR4, UR37, 0x654, UR7 ;  /* 0x0000065425047896 */ /* 0x000fe20008000007 */
[----:B---3--:R-:W-:-:S03]  /*3b50*/  IMAD.SHL.U32 R5, R6, 0x20, RZ ;  /* 0x0000002006057824 */ /* 0x008fc600078e00ff */
[-C--:B------:R-:W-:Y:S02]  /*3b60*/  SHF.L.U32 R4, R4, R6.reuse, RZ ;  /* 0x0000000604047219 */ /* 0x080fe400000006ff */
[----:B------:R-:W-:Y:S01]  /*3b70*/  SHF.L.U32 R6, R3, R6, RZ ;  /* 0x0000000603067219 */ /* 0x000fe200000006ff */
[----:B------:R3:W-:Y:S04]  /*3b80*/  STS [UR6+0x160], R5 ;  /* 0x00016005ff007988 */ /* 0x0007e80008000806 */
[----:B------:R3:W-:Y:S04]  /*3b90*/  ATOMS.OR RZ, [UR5+0x14], R4 ;  /* 0x00001404ffff798c */ /* 0x0007e8000b000005 */
[----:B------:R3:W-:Y:S01]  /*3ba0*/  ATOMS.OR RZ, [UR5+0x18], R6 ;  /* 0x00001806ffff798c */ /* 0x0007e2000b000005 */
[----:B------:R-:W-:Y:S03]  /*3bb0*/  SYNCS.ARRIVE.TRANS64.RED.A1T0 RZ, [UR4], RZ ;  /* 0x000000ffffff79a7 */ /* 0x000fe60008100404 */
[----:B------:R3:W-:Y:S01]  /*3bc0*/  ATOMS.XOR RZ, [UR5+0x10], R3 ;  /* 0x00001003ffff798c */ /* 0x0007e2000b800005 */
[----:B------:R-:W-:Y:S05]  /*3bd0*/  BRA `(.L_x_66) ;  /* 0x0000000000107947 */ /* 0x000fea0003800000 */
.L_x_59:
[----:B------:R-:W-:Y:S02]  /*3be0*/  MOV R3, 0xffffffff ;  /* 0xffffffff00037802 */ /* 0x000fe40000000f00 */
[----:B------:R-:W-:-:S03]  /*3bf0*/  MOV R4, 0x3c20 ;  /* 0x00003c2000047802 */ /* 0x000fc60000000f00 */
[----:B------:R2:W-:Y:S04]  /*3c00*/  STS [UR6+0x160], R3 ;  /* 0x00016003ff007988 */ /* 0x0005e80008000806 */
[----:B-12--5:R-:W-:Y:S05]  /*3c10*/  CALL.REL.NOINC `($__internal_1_$__cuda_sm10x_tcgen05_guardrail_trap_phase_invalid_during_alloc) ;  /* 0x0000006c00447944 */ /* 0x026fea0003c00000 */
.L_x_66:
[----:B------:R-:W-:Y:S05]  /*3c20*/  WARPSYNC.ALL ;  /* 0x0000000000007948 */ /* 0x000fea0003800000 */
[----:B------:R-:W4:Y:S01]  /*3c30*/  S2UR UR20, SR_CgaCtaId ;  /* 0x00000000001479c3 */ /* 0x000f220000008800 */
[----:B------:R-:W-:Y:S01]  /*3c40*/  UMOV UR4, 0x400 ;  /* 0x0000040000047882 */ /* 0x000fe20000000000 */
[----:B------:R-:W-:-:S06]  /*3c50*/  NOP ;  /* 0x0000000000007918 */ /* 0x000fcc0000000000 */
[----:B------:R-:W-:Y:S06]  /*3c60*/  BAR.ARV 0x6, 0xa0 ;  /* 0x0182800000007b1d */ /* 0x000fec0000002000 */
[----:B------:R-:W1:Y:S01]  /*3c70*/  LDCU.64 UR6, c[0x0][0x388] ;  /* 0x00007100ff0677ac */ /* 0x000e620008000a00 */
[----:B------:R-:W-:Y:S01]  /*3c80*/  LOP3.LUT R2, R2, 0xffff, RZ, 0xc0, !PT ;  /* 0x0000ffff02027812 */ /* 0x000fe200078ec0ff */
[----:B--2---:R-:W-:Y:S01]  /*3c90*/  IMAD.MOV.U32 R8, RZ, RZ, 0x1 ;  /* 0x00000001ff087424 */ /* 0x004fe200078e00ff */
[----:B------:R-:W-:Y:S01]  /*3ca0*/  LOP3.LUT R0, R0, 0xffff, RZ, 0xc0, !PT ;  /* 0x0000ffff00007812 */ /* 0x000fe200078ec0ff */
[----:B------:R-:W-:Y:S01]  /*3cb0*/  UMOV UR24, URZ ;  /* 0x000000ff00187c82 */ /* 0x000fe20008000000 */
[----:B------:R-:W-:Y:S01]  /*3cc0*/  R2UR UR21, R2 ;  /* 0x00000000021572ca */ /* 0x000fe200000e0000 */
[----:B------:R-:W-:Y:S01]  /*3cd0*/  IMAD.MOV.U32 R2, RZ, RZ, RZ ;  /* 0x000000ffff027224 */ /* 0x000fe200078e00ff */
[----:B------:R-:W-:Y:S01]  /*3ce0*/  R2UR UR35, R0 ;  /* 0x00000000002372ca */ /* 0x000fe200000e0000 */
[----:B------:R-:W-:Y:S01]  /*3cf0*/  IMAD.MOV.U32 R0, RZ, RZ, RZ ;  /* 0x000000ffff007224 */ /* 0x000fe200078e00ff */
[----:B------:R-:W-:Y:S01]  /*3d00*/  UMOV UR19, URZ ;  /* 0x000000ff00137c82 */ /* 0x000fe20008000000 */
[----:B----4-:R-:W-:-:S02]  /*3d10*/  ULEA UR20, UR20, UR4, 0x18 ;  /* 0x0000000414147291 */ /* 0x010fc4000f8ec0ff */
[----:B------:R-:W-:Y:S02]  /*3d20*/  UISETP.NE.AND UP3, UPT, UR38, URZ, UPT ;  /* 0x000000ff2600728c */ /* 0x000fe4000bf65270 */
[----:B------:R-:W-:Y:S01]  /*3d30*/  UIADD3 UR34, UPT, UPT, UR20, 0x118, URZ ;  /* 0x0000011814227890 */ /* 0x000fe2000fffe0ff */
[----:B------:R-:W-:Y:S01]  /*3d40*/  UMOV UR32, 0x0 ;  /* 0x0000000000207882 */ /* 0x000fe20000000000 */
[----:B------:R-:W-:Y:S01]  /*3d50*/  UMOV UR33, 0x8210910 ;  /* 0x0821091000217882 */ /* 0x000fe20000000000 */
[----:B-1----:R-:W-:Y:S02]  /*3d60*/  UIADD3 UR4, UPT, UPT, UR6, 0x1f, URZ ;  /* 0x0000001f06047890 */ /* 0x002fe4000fffe0ff */
[----:B---3--:R-:W1:Y:S01]  /*3d70*/  LDS R3, [UR20+0x160] ;  /* 0x00016014ff037984 */ /* 0x008e620008000800 */
[----:B------:R-:W2:Y:S01]  /*3d80*/  LDCU UR6, c[0x0][0x390] ;  /* 0x00007200ff0677ac */ /* 0x000ea20008000800 */
[----:B------:R-:W-:Y:S02]  /*3d90*/  USHF.R.S32.HI UR5, URZ, 0x1f, UR4 ;  /* 0x0000001fff057899 */ /* 0x000fe40008011404 */
[----:B------:R-:W-:-:S02]  /*3da0*/  UPRMT UR34, URZ, 0x654, UR34 ;  /* 0x00000654ff227896 */ /* 0x000fc40008000022 */
[----:B------:R-:W-:Y:S02]  /*3db0*/  ULEA.HI UR4, UR5, UR4, URZ, 0x5 ;  /* 0x0000000405047291 */ /* 0x000fe4000f8f28ff */
[----:B------:R-:W-:Y:S02]  /*3dc0*/  UIADD3 UR5, UPT, UPT, UR20, 0x8400, URZ ;  /* 0x0000840014057890 */ /* 0x000fe4000fffe0ff */
[----:B------:R-:W-:Y:S02]  /*3dd0*/  USHF.R.S32.HI UR4, URZ, 0x5, UR4 ;  /* 0x00000005ff047899 */ /* 0x000fe40008011404 */
[----:B------:R-:W-:Y:S02]  /*3de0*/  USHF.R.U32.HI UR5, URZ, 0x4, UR5 ;  /* 0x00000004ff057899 */ /* 0x000fe40008011605 */
[----:B------:R-:W-:Y:S02]  /*3df0*/  UIMAD UR7, UR4, UR7, URZ ;  /* 0x00000007040772a4 */ /* 0x000fe4000f8e02ff */
[----:B------:R-:W-:-:S02]  /*3e00*/  UIADD3 UR4, UPT, UPT, UR20, 0x20400, URZ ;  /* 0x0002040014047890 */ /* 0x000fc4000fffe0ff */
[----:B------:R-:W-:Y:S02]  /*3e10*/  ULOP3.LUT UR5, UR5, 0x3fff, URZ, 0xc0, !UPT ;  /* 0x00003fff05057892 */ /* 0x000fe4000f8ec0ff */
[----:B------:R-:W-:Y:S02]  /*3e20*/  USHF.R.U32.HI UR4, URZ, 0x4, UR4 ;  /* 0x00000004ff047899 */ /* 0x000fe40008011604 */
[----:B------:R-:W-:Y:S02]  /*3e30*/  ULOP3.LUT UR22, UR5, 0x10000, URZ, 0xfc, !UPT ;  /* 0x0001000005167892 */ /* 0x000fe4000f8efcff */
[----:B------:R-:W-:Y:S02]  /*3e40*/  ULOP3.LUT UR23, UR4, 0x3fff, URZ, 0xc0, !UPT ;  /* 0x00003fff04177892 */ /* 0x000fe4000f8ec0ff */
[----:B--2---:R-:W-:Y:S02]  /*3e50*/  UIMAD UR4, UR7, UR6, URZ ;  /* 0x00000006070472a4 */ /* 0x004fe4000f8e02ff */
[----:B------:R-:W-:-:S02]  /*3e60*/  ULOP3.LUT UR23, UR23, 0x1000000, URZ, 0xfc, !UPT ;  /* 0x0100000017177892 */ /* 0x000fc4000f8efcff */
[----:B------:R-:W-:Y:S02]  /*3e70*/  UIADD3 UR36, UPT, UPT, UR4, -0x1, URZ ;  /* 0xffffffff04247890 */ /* 0x000fe4000fffe0ff */
[----:B------:R-:W-:Y:S01]  /*3e80*/  UISETP.GE.AND UP4, UPT, UR4, 0x1, UPT ;  /* 0x000000010400788c */ /* 0x000fe2000bf86270 */
[----:B------:R-:W-:Y:S01]  /*3e90*/  UMOV UR30, 0x0 ;  /* 0x00000000001e7882 */ /* 0x000fe20000000000 */
[----:B------:R-:W-:Y:S01]  /*3ea0*/  UMOV UR31, 0x8210910 ;  /* 0x08210910001f7882 */ /* 0x000fe20000000000 */
[----:B------:R-:W-:Y:S01]  /*3eb0*/  UMOV UR28, 0x0 ;  /* 0x00000000001c7882 */ /* 0x000fe20000000000 */
[C---:B-1----:R-:W-:Y:S01]  /*3ec0*/  VIADD R5, R3.reuse, 0x40 ;  /* 0x0000004003057836 */ /* 0x042fe20000000000 */
[----:B------:R-:W-:Y:S01]  /*3ed0*/  LOP3.LUT R4, R3, 0xffff, RZ, 0xc0, !PT ;  /* 0x0000ffff03047812 */ /* 0x000fe200078ec0ff */
[----:B------:R-:W-:Y:S01]  /*3ee0*/  UMOV UR29, 0x8210910 ;  /* 0x08210910001d7882 */ /* 0x000fe20000000000 */
[----:B------:R-:W-:Y:S01]  /*3ef0*/  UMOV UR26, 0x0 ;  /* 0x00000000001a7882 */ /* 0x000fe20000000000 */
[----:B------:R-:W-:Y:S01]  /*3f00*/  UMOV UR27, 0x8210910 ;  /* 0x08210910001b7882 */ /* 0x000fe20000000000 */
[----:B------:R-:W-:-:S05]  /*3f10*/  LOP3.LUT R5, R5, 0xffff, RZ, 0xc0, !PT ;  /* 0x0000ffff05057812 */ /* 0x000fca00078ec0ff */
[----:B------:R1:W-:Y:S02]  /*3f20*/  STL.64 [R1], R4 ;  /* 0x0000000401007387 */ /* 0x0003e40000100a00 */
.L_x_78:
[----:B-1----:R-:W-:-:S04]  /*3f30*/  SHF.L.U32 R5, R2, 0x1f, RZ ;  /* 0x0000001f02057819 */ /* 0x002fc800000006ff */
[----:B------:R-:W1:Y:S02]  /*3f40*/  SYNCS.PHASECHK.TRANS64.TRYWAIT P0, [UR20+0x110], R5 ;  /* 0x00011005ff0075a7 */ /* 0x000e640008001114 */
[----:B-1-34-:R-:W-:Y:S05]  /*3f50*/  @!P0 BRA `(.L_x_70) ;  /* 0x0000006000988947 */ /* 0x01afea0003800000 */
.L_x_185:
[----:B-1----:R-:W1:Y:S01]  /*3f60*/  LDS.128 R4, [UR20+0x150] ;  /* 0x00015014ff047984 */ /* 0x002e620008000c00 */
[----:B------:R-:W-:Y:S01]  /*3f70*/  ULEA UR25, UR24, UR20, 0x3 ;  /* 0x0000001418197291 */ /* 0x000fe2000f8e18ff */
[----:B------:R-:W-:Y:S01]  /*3f80*/  @!PT LDS RZ, [RZ] ;  /* 0x00000000fffff984 */ /* 0x000fe20000000800 */
[----:B------:R-:W-:Y:S01]  /*3f90*/  @!PT LDS RZ, [RZ] ;  /* 0x00000000fffff984 */ /* 0x000fe20000000800 */
[----:B------:R-:W-:Y:S01]  /*3fa0*/  @!PT LDS RZ, [RZ] ;  /* 0x00000000fffff984 */ /* 0x000fe20000000800 */
[----:B------:R-:W-:Y:S01]  /*3fb0*/  @!PT LDS RZ, [RZ] ;  /* 0x00000000fffff984 */ /* 0x000fe20000000800 */
[----:B------:R2:W-:Y:S06]  /*3fc0*/  MEMBAR.ALL.CTA ;  /* 0x0000000000007992 */ /* 0x0005ec0000008000 */
[----:B--2---:R-:W2:Y:S02]  /*3fd0*/  FENCE.VIEW.ASYNC.S ;  /* 0x00000000000073c6 */ /* 0x004ea40000000000 */
[----:B--2---:R-:W-:Y:S01]  /*3fe0*/  SYNCS.ARRIVE.TRANS64.RED.A1T0 RZ, [UR34], RZ ;  /* 0x000000ffffff79a7 */ /* 0x004fe20008100422 */
[----:B-1----:R-:W-:Y:S01]  /*3ff0*/  LOP3.LUT P3, RZ, R6, 0x1, RZ, 0xc0, !PT ;  /* 0x0000000106ff7812 */ /* 0x002fe2000786c0ff */
[----:B------:R-:W-:-:S12]  /*4000*/  BRA.U UP3, `(.L_x_71) ;  /* 0x00000001030c7547 */ /* 0x000fd8000b800000 */
[----:B------:R-:W-:-:S04]  /*4010*/  SHF.L.U32 R5, R8, 0x1f, RZ ;  /* 0x0000001f08057819 */ /* 0x000fc800000006ff */
[----:B------:R-:W1:Y:S02]  /*4020*/  SYNCS.PHASECHK.TRANS64.TRYWAIT P0, [UR25+0x130], R5 ;  /* 0x00013005ff0075a7 */ /* 0x000e640008001119 */
[----:B-1----:R-:W-:Y:S05]  /*4030*/  @!P0 BRA `(.L_x_72) ;  /* 0x0000006000788947 */ /* 0x002fea0003800000 */
.L_x_71:
[----:B------:R-:W-:Y:S05]  /*4040*/  BRA.U UP3, `(.L_x_73) ;  /* 0x0000000503047547 */ /* 0x000fea000b800000 */
[----:B------:R-:W-:Y:S05]  /*4050*/  BRA.U !UP4, `(.L_x_74) ;  /* 0x000000010cf47547 */ /* 0x000fea000b800000 */
[----:B------:R-:W-:Y:S01]  /*4060*/  ULEA UR4, UR24, UR43, 0x2 ;  /* 0x0000002b18047291 */ /* 0x000fe2000f8e10ff */
[----:B-1----:R-:W-:-:S08]  /*4070*/  SHF.L.U32 R4, R0, 0x1f, RZ ;  /* 0x0000001f00047819 */ /* 0x002fd000000006ff */
[----:B------:R-:W5:Y:S01]  /*4080*/  LDL R5, [UR4] ;  /* 0x00000004ff057983 */ /* 0x000f620008100800 */
[----:B------:R-:W-:Y:S02]  /*4090*/  ULEA UR4, UR19, UR20, 0x3 ;  /* 0x0000001413047291 */ /* 0x000fe4000f8e18ff */
[----:B------:R-:W-:Y:S01]  /*40a0*/  UPLOP3.LUT UP2, UPT, UPT, UPT, UPT, 0x40, 0x4 ;  /* 0x000000000004789c */ /* 0x000fe20003f4e870 */
[----:B------:R-:W-:-:S06]  /*40b0*/  UMOV UR17, UR36 ;  /* 0x0000002400117c82 */ /* 0x000fcc0008000000 */
[----:B------:R1:W2:Y:S01]  /*40c0*/  SYNCS.PHASECHK.TRANS64.TRYWAIT P2, [UR4], R4 ;  /* 0x00000004ff0075a7 */ /* 0x0002a20008041104 */
[----:B------:R-:W-:-:S05]  /*40d0*/  UMOV UR4, UR19 ;  /* 0x0000001300047c82 */ /* 0x000fca0008000000 */
.L_x_77:
[----:B------:R-:W-:Y:S01]  /*40e0*/  ULEA UR18, UR4, UR20, 0x3 ;  /* 0x0000001404127291 */ /* 0x000fe2000f8e18ff */
[----:B--234-:R-:W-:Y:S11]  /*40f0*/  @P2 BRA `(.L_x_75) ;  /* 0x00000000000c2947 */ /* 0x01cff60003800000 */
[----:B------:R-:W-:Y:S04]  /*4100*/  SHF.L.U32 R7, R0, 0x1f, RZ ;  /* 0x0000001f00077819 */ /* 0x000fe800000006ff */
[----:B------:R-:W2:Y:S02]  /*4110*/  SYNCS.PHASECHK.TRANS64.TRYWAIT P0, [UR18], R7 ;  /* 0x00000007ff0075a7 */ /* 0x000ea40008001112 */
[----:B--2---:R-:W-:Y:S05]  /*4120*/  @!P0 BRA `(.L_x_76) ;  /* 0x0000006000548947 */ /* 0x004fea0003800000 */
.L_x_75:
[----:B------:R-:W-:Y:S01]  /*4130*/  UISETP.NE.AND UP0, UPT, UR17, URZ, UPT ;  /* 0x000000ff1100728c */ /* 0x000fe2000bf05270 */
[----:B------:R-:W-:Y:S01]  /*4140*/  PLOP3.LUT P2, PT, PT, PT, PT, 0x80, 0x8 ;  /* 0x000000000008781c */ /* 0x000fe20003f4f070 */
[----:B------:R-:W-:Y:S02]  /*4150*/  UIADD3 UR5, UPT, UPT, UR4, 0x1, URZ ;  /* 0x0000000104057890 */ /* 0x000fe4000fffe0ff */
[----:B------:R-:W-:Y:S02]  /*4160*/  ULEA UR10, UR4, UR23, 0x9 ;  /* 0x00000017040a7291 */ /* 0x000fe4000f8e48ff */
[----:B------:R-:W-:Y:S01]  /*4170*/  UISETP.NE.AND UP1, UPT, UR5, 0xc, UPT ;  /* 0x0000000c0500788c */ /* 0x000fe2000bf25270 */
[----:B------:R-:W-:Y:S01]  /*4180*/  PLOP3.LUT P0, PT, PT, PT, UP0, 0x80, 0x8 ;  /* 0x000000000008781c */ /* 0x000fe20003f0f008 */
[----:B------:R-:W-:Y:S02]  /*4190*/  ULEA UR14, UR4, UR22, 0x9 ;  /* 0x00000016040e7291 */ /* 0x000fe4000f8e48ff */
[----:B------:R-:W-:Y:S02]  /*41a0*/  USEL UR6, URZ, 0x1, UP1 ;  /* 0x00000001ff067887 */ /* 0x000fe40008800000 */
[----:B------:R-:W-:Y:S01]  /*41b0*/  USEL UR19, UR5, URZ, UP1 ;  /* 0x000000ff05137287 */ /* 0x000fe20008800000 */
[----:B------:R-:W-:Y:S11]  /*41c0*/  ELECT P1, URZ, PT ;  /* 0x0000000000ff782f */ /* 0x000ff60003820000 */
[----:B------:R-:W-:Y:S02]  /*41d0*/  @!UPT UIADD3 URZ, UPT, UPT, URZ, URZ, URZ ;  /* 0x000000fffffff290 */ /* 0x000fe4000fffe0ff */
[C---:B-----5:R-:W-:Y:S01]  /*41e0*/  @P1 R2UR.BROADCAST UR4, R5.reuse ;  /* 0x00000000050412ca */ /* 0x060fe200008e0000 */
[----:B------:R-:W-:Y:S01]  /*41f0*/  @UP0 ULEA UR5, UR19, UR20, 0x3 ;  /* 0x0000001413050291 */ /* 0x000fe2000f8e18ff */
[----:B------:R-:W-:Y:S01]  /*4200*/  LOP3.LUT R0, R0, UR6, RZ, 0x3c, !PT ;  /* 0x0000000600007c12 */ /* 0x000fe2000f8e3cff */
[----:B------:R-:W-:Y:S02]  /*4210*/  UIADD3 UR8, UPT, UPT, UR10, 0x40, URZ ;  /* 0x000000400a087890 */ /* 0x000fe4000fffe0ff */
[----:B------:R-:W-:Y:S01]  /*4220*/  UIADD3 UR6, UPT, UPT, UR14, 0x2, URZ ;  /* 0x000000020e067890 */ /* 0x000fe2000fffe0ff */
[----:B-1----:R-:W-:Y:S01]  /*4230*/  @P0 SHF.L.U32 R4, R0, 0x1f, RZ ;  /* 0x0000001f00040819 */ /* 0x002fe200000006ff */
[----:B------:R-:W-:Y:S01]  /*4240*/  UIADD3 UR12, UPT, UPT, UR10, 0x80, URZ ;  /* 0x000000800a0c7890 */ /* 0x000fe2000fffe0ff */
[----:B------:R-:W-:Y:S02]  /*4250*/  UMOV UR11, 0x20004020 ;  /* 0x20004020000b7882 */ /* 0x000fe40000000000 */
[----:B------:R3:W4:Y:S01]  /*4260*/  @P0 SYNCS.PHASECHK.TRANS64.TRYWAIT P2, [UR5], R4 ;  /* 0x00000004ff0005a7 */ /* 0x0007220008041105 */
[----:B------:R-:W-:Y:S11]  /*4270*/  ELECT P0, URZ, PT ;  /* 0x0000000000ff782f */ /* 0x000ff60003800000 */
[----:B------:R-:W-:Y:S02]  /*4280*/  @!UPT UIADD3 URZ, UPT, UPT, URZ, URZ, URZ ;  /* 0x000000fffffff290 */ /* 0x000fe4000fffe0ff */
[C---:B------:R-:W-:Y:S02]  /*4290*/  @P0 R2UR.BROADCAST UR16, R5.reuse ;  /* 0x00000000051002ca */ /* 0x040fe400008e0000 */
[----:B------:R-:W-:Y:S01]  /*42a0*/  ELECT P0, URZ, PT ;  /* 0x0000000000ff782f */ /* 0x000fe20003800000 */
[----:B------:R-:W-:Y:S01]  /*42b0*/  UMOV UR15, 0x40004040 ;  /* 0x40004040000f7882 */ /* 0x000fe20000000000 */
[----:B------:R-:W-:Y:S01]  /*42c0*/  UMOV UR9, 0x20004020 ;  /* 0x2000402000097882 */ /* 0x000fe20000000000 */
[----:B------:R1:W-:Y:S01]  /*42d0*/  UTCHMMA.2CTA gdesc[UR14], gdesc[UR10], tmem[UR4], tmem[UR32], idesc[UR33], UP2 ;  /* 0x00ff200a0e0075ea */ /* 0x0003e20009200004 */
[----:B------:R-:W-:Y:S01]  /*42e0*/  UPLOP3.LUT UP2, UPT, UPT, UPT, UPT, 0x80, 0x8 ;  /* 0x000000000008789c */ /* 0x000fe20003f4f070 */
[----:B------:R-:W-:Y:S01]  /*42f0*/  UMOV UR7, 0x40004040 ;  /* 0x4000404000077882 */ /* 0x000fe20000000000 */
[----:B------:R-:W-:Y:S01]  /*4300*/  UMOV UR13, 0x20004020 ;  /* 0x20004020000d7882 */ /* 0x000fe20000000000 */
[----:B------:R-:W-:Y:S04]  /*4310*/  UMOV UR5, 0x40004040 ;  /* 0x4000404000057882 */ /* 0x000fe80000000000 */
[----:B------:R2:W-:Y:S01]  /*4320*/  UTCHMMA.2CTA gdesc[UR6], gdesc[UR8], tmem[UR16], tmem[UR30], idesc[UR31], UPT ;  /* 0x00ff1e08060075ea */ /* 0x0005e2000ba00010 */
[----:B-1----:R-:W-:Y:S01]  /*4330*/  UIADD3 UR4, UPT, UPT, UR14, 0x4, URZ ;  /* 0x000000040e047890 */ /* 0x002fe2000fffe0ff */
[C---:B------:R-:W-:Y:S02]  /*4340*/  @P0 R2UR.BROADCAST UR15, R5.reuse ;  /* 0x00000000050f02ca */ /* 0x040fe400008e0000 */
[----:B------:R-:W-:Y:S01]  /*4350*/  ELECT P0, URZ, PT ;  /* 0x0000000000ff782f */ /* 0x000fe20003800000 */
[----:B------:R-:W-:Y:S02]  /*4360*/  UIADD3 UR10, UPT, UPT, UR10, 0xc0, URZ ;  /* 0x000000c00a0a7890 */ /* 0x000fe4000fffe0ff */
[----:B--2---:R-:W-:Y:S10]  /*4370*/  UIADD3 UR6, UPT, UPT, UR14, 0x6, URZ ;  /* 0x000000060e067890 */ /* 0x004ff4000fffe0ff */
[----:B------:R-:W-:Y:S01]  /*4380*/  @P0 R2UR.BROADCAST UR9, R5 ;  /* 0x00000000050902ca */ /* 0x000fe200008e0000 */
[----:B------:R-:W-:Y:S01]  /*4390*/  UIADD3 UR8, UPT, UPT, UR18, 0x60, URZ ;  /* 0x0000006012087890 */ /* 0x000fe2000fffe0ff */
[----:B------:R1:W-:Y:S11]  /*43a0*/  UTCHMMA.2CTA gdesc[UR4], gdesc[UR12], tmem[UR15], tmem[UR28], idesc[UR29], UPT ;  /* 0x00ff1c0c040075ea */ /* 0x0003f6000ba0000f */
[----:B------:R3:W-:Y:S01]  /*43b0*/  UTCHMMA.2CTA gdesc[UR6], gdesc[UR10], tmem[UR9], tmem[UR26], idesc[UR27], UPT ;  /* 0x00ff1a0a060075ea */ /* 0x0007e2000ba00009 */
[----:B------:R3:W-:Y:S01]  /*43c0*/  UTCBAR.2CTA.MULTICAST [UR8], URZ, UR21 ;  /* 0x000000ff080073e9 */ /* 0x0007e20008200815 */
[----:B-1----:R-:W-:Y:S02]  /*43d0*/  UIADD3 UR4, UPT, UPT, UR17, 0x1, URZ ;  /* 0x0000000111047890 */ /* 0x002fe4000fffe0ff */
[----:B------:R-:W-:Y:S02]  /*43e0*/  UIADD3 UR5, UPT, UPT, UR17, -0x1, URZ ;  /* 0xffffffff11057890 */ /* 0x000fe4000fffe0ff */
[----:B------:R-:W-:Y:S03]  /*43f0*/  UISETP.GT.U32.AND UP0, UPT, UR4, 0x1, UPT ;  /* 0x000000010400788c */ /* 0x000fe6000bf04070 */
[----:B------:R-:W-:Y:S02]  /*4400*/  UMOV UR4, UR19 ;  /* 0x0000001300047c82 */ /* 0x000fe40008000000 */
[----:B------:R-:W-:Y:S04]  /*4410*/  UMOV UR17, UR5 ;  /* 0x0000000500117c82 */ /* 0x000fe80008000000 */
[----:B------:R-:W-:Y:S05]  /*4420*/  BRA.U UP0, `(.L_x_77) ;  /* 0xfffffffd002c7547 */ /* 0x000fea000b83ffff */
.L_x_74:
[----:B------:R-:W-:-:S09]  /*4430*/  UIADD3 UR4, UPT, UPT, UR25, 0x120, URZ ;  /* 0x0000012019047890 */ /* 0x000fd2000fffe0ff */
[----:B------:R2:W-:Y:S01]  /*4440*/  UTCBAR.2CTA.MULTICAST [UR4], URZ, UR35 ;  /* 0x000000ff040073e9 */ /* 0x0005e20008200823 */
[----:B------:R-:W-:Y:S02]  /*4450*/  NOP ;  /* 0x0000000000007918 */ /* 0x000fe40000000000 */
.L_x_73:
[----:B--2---:R-:W-:Y:S01]  /*4460*/  UIADD3 UR4, UPT, UPT, UR24, 0x1, URZ ;  /* 0x0000000118047890 */ /* 0x004fe2000fffe0ff */
[----:B------:R-:W-:-:S03]  /*4470*/  LOP3.LUT R2, R2, 0x1, RZ, 0x3c, !PT ;  /* 0x0000000102027812 */ /* 0x000fc600078e3cff */
[----:B------:R-:W-:-:S04]  /*4480*/  UISETP.NE.AND UP0, UPT, UR4, 0x2, UPT ;  /* 0x000000020400788c */ /* 0x000fc8000bf05270 */
[----:B------:R-:W-:Y:S02]  /*4490*/  USEL UR5, URZ, 0x1, UP0 ;  /* 0x00000001ff057887 */ /* 0x000fe40008000000 */
[----:B------:R-:W-:-:S04]  /*44a0*/  USEL UR24, UR4, URZ, UP0 ;  /* 0x000000ff04187287 */ /* 0x000fc80008000000 */
[----:B------:R-:W-:Y:S01]  /*44b0*/  LOP3.LUT R8, R8, UR5, RZ, 0x3c, !PT ;  /* 0x0000000508087c12 */ /* 0x000fe2000f8e3cff */
[----:B------:R-:W-:Y:S07]  /*44c0*/  @P3 BRA `(.L_x_78) ;  /* 0xfffffff800983947 */ /* 0x000fee000383ffff */
[----:B---3--:R-:W2:Y:S01]  /*44d0*/  S2UR UR8, SR_CgaCtaId ;  /* 0x00000000000879c3 */ /* 0x008ea20000008800 */
[----:B------:R-:W-:Y:S01]  /*44e0*/  ELECT P0, URZ, PT ;  /* 0x0000000000ff782f */ /* 0x000fe20003800000 */
[----:B------:R-:W-:Y:S01]  /*44f0*/  HFMA2 R0, -RZ, RZ, 0, 5.9604644775390625e-08 ;  /* 0x00000001ff007431 */ /* 0x000fe200000001ff */
[----:B------:R-:W-:-:S05]  /*4500*/  UMOV UR4, 0x40 ;  /* 0x0000004000047882 */ /* 0x000fca0000000000 */
[----:B------:R-:W-:Y:S01]  /*4510*/  UVIRTCOUNT.DEALLOC.SMPOOL 0x80 ;  /* 0x000000800000784c */ /* 0x000fe20000000000 */
[----:B------:R-:W-:Y:S02]  /*4520*/  UISETP.NE.AND UP0, UPT, UR38, URZ, UPT ;  /* 0x000000ff2600728c */ /* 0x000fe4000bf05270 */
[----:B--2---:R-:W-:-:S09]  /*4530*/  ULEA UR8, UR8, UR4, 0x18 ;  /* 0x0000000408087291 */ /* 0x004fd2000f8ec0ff */
[----:B------:R2:W-:Y:S01]  /*4540*/  @P0 STS.U8 [UR8+0x1c], R0 ;  /* 0x00001c00ff000988 */ /* 0x0005e20008000008 */
[----:B------:R-:W-:Y:S05]  /*4550*/  BRA.U UP0, `(.L_x_79) ;  /* 0x0000000100587547 */ /* 0x000fea000b800000 */
[----:B------:R-:W-:Y:S01]  /*4560*/  UIADD3 UR5, UPT, UPT, UR20, 0x130, URZ ;  /* 0x0000013014057890 */ /* 0x000fe2000fffe0ff */
[----:B-1----:R-:W-:-:S03]  /*4570*/  SHF.L.U32 R5, R8, 0x1f, RZ ;  /* 0x0000001f08057819 */ /* 0x002fc600000006ff */
[----:B------:R-:W-:-:S09]  /*4580*/  ULEA UR4, UR24, UR5, 0x3 ;  /* 0x0000000518047291 */ /* 0x000fd2000f8e18ff */
[----:B------:R-:W1:Y:S02]  /*4590*/  SYNCS.PHASECHK.TRANS64.TRYWAIT P0, [UR4], R5 ;  /* 0x00000005ff0075a7 */ /* 0x000e640008001104 */
[----:B-1----:R-:W-:Y:S05]  /*45a0*/  @!P0 BRA `(.L_x_80) ;  /* 0x0000005c004c8947 */ /* 0x002fea0003800000 */
.L_x_189:
[----:B------:R-:W-:-:S04]  /*45b0*/  UIADD3 UR4, UPT, UPT, UR24, 0x1, URZ ;  /* 0x0000000118047890 */ /* 0x000fc8000fffe0ff */
[----:B------:R-:W-:-:S04]  /*45c0*/  UISETP.NE.AND UP1, UPT, UR4, 0x2, UPT ;  /* 0x000000020400788c */ /* 0x000fc8000bf25270 */
[----:B------:R-:W-:Y:S02]  /*45d0*/  USEL UR6, URZ, 0x1, UP1 ;  /* 0x00000001ff067887 */ /* 0x000fe40008800000 */
[----:B------:R-:W-:-:S04]  /*45e0*/  USEL UR4, UR4, URZ, UP1 ;  /* 0x000000ff04047287 */ /* 0x000fc80008800000 */
[----:B------:R-:W-:Y:S01]  /*45f0*/  ULEA UR4, UR4, UR5, 0x3 ;  /* 0x0000000504047291 */ /* 0x000fe2000f8e18ff */
[----:B-1----:R-:W-:-:S04]  /*4600*/  LOP3.LUT R5, R8, UR6, RZ, 0x3c, !PT ;  /* 0x0000000608057c12 */ /* 0x002fc8000f8e3cff */
[----:B------:R-:W-:Y:S01]  /*4610*/  SHF.L.U32 R5, R5, 0x1f, RZ ;  /* 0x0000001f05057819 */ /* 0x000fe200000006ff */
[----:B--2---:R-:W-:-:S04]  /*4620*/  IMAD.U32 R0, RZ, RZ, UR4 ;  /* 0x00000004ff007e24 */ /* 0x004fc8000f8e00ff */
[----:B------:R1:W2:Y:S03]  /*4630*/  SYNCS.PHASECHK.TRANS64.TRYWAIT P0, [R0+URZ], R5 ;  /* 0x00000005000075a7 */ /* 0x0002a600080011ff */
[----:B--2---:R-:W-:Y:S05]  /*4640*/  @!P0 NANOSLEEP.SYNCS 0x989680 ;  /* 0x009896800000895d */ /* 0x004fea0003900000 */
[----:B------:R-:W2:Y:S02]  /*4650*/  @!P0 SYNCS.PHASECHK.TRANS64 P0, [R0+URZ], R5 ;  /* 0x00000005000085a7 */ /* 0x000ea400080010ff */
[----:B--2---:R-:W-:Y:S05]  /*4660*/  @P0 BRA `(.L_x_81) ;  /* 0x0000000000200947 */ /* 0x004fea0003800000 */
.L_x_82:
[----:B--2---:R2:W3:Y:S02]  /*4670*/  SYNCS.PHASECHK.TRANS64.TRYWAIT P0, [R0+URZ], R5 ;  /* 0x00000005000075a7 */ /* 0x0044e400080011ff */
[----:B---3--:R-:W-:Y:S05]  /*4680*/  @!P0 NANOSLEEP.SYNCS 0x989680 ;  /* 0x009896800000895d */ /* 0x008fea0003900000 */
[----:B------:R-:W3:Y:S02]  /*4690*/  @!P0 SYNCS.PHASECHK.TRANS64 P0, [R0+URZ], R5 ;  /* 0x00000005000085a7 */ /* 0x000ee400080010ff */
[----:B---3--:R-:W-:Y:S05]  /*46a0*/  @!P0 BRA `(.L_x_82) ;  /* 0xfffffffc00f08947 */ /* 0x008fea000383ffff */
[----:B------:R-:W-:Y:S05]  /*46b0*/  BRA `(.L_x_81) ;  /* 0x00000000000c7947 */ /* 0x000fea0003800000 */
.L_x_79:
[----:B------:R-:W-:-:S04]  /*46c0*/  UIADD3 UR4, UPT, UPT, UR20, 0x140, URZ ;  /* 0x0000014014047890 */ /* 0x000fc8000fffe0ff */
[----:B------:R-:W-:-:S09]  /*46d0*/  UPRMT UR4, UR37, 0x654, UR4 ;  /* 0x0000065425047896 */ /* 0x000fd20008000004 */
[----:B------:R-:W-:Y:S03]  /*46e0*/  SYNCS.ARRIVE.TRANS64.RED.A1T0 RZ, [UR4], RZ ;  /* 0x000000ffffff79a7 */ /* 0x000fe60008100404 */
.L_x_81:
[----:B-12---:R-:W-:Y:S01]  /*46f0*/  SHF.L.U32 R5, RZ, 0x1f, RZ ;  /* 0x0000001fff057819 */ /* 0x006fe200000006ff */
[----:B------:R-:W-:Y:S01]  /*4700*/  UIADD3 UR4, UPT, UPT, UR20, 0x140, URZ ;  /* 0x0000014014047890 */ /* 0x000fe2000fffe0ff */
[----:B------:R-:W-:Y:S02]  /*4710*/  PLOP3.LUT P0, PT, PT, PT, UP0, 0x80, 0x8 ;  /* 0x000000000008781c */ /* 0x000fe40003f0f008 */
[----:B------:R-:W1:Y:S02]  /*4720*/  SYNCS.PHASECHK.TRANS64.TRYWAIT P1, [UR20+0x140], R5 ;  /* 0x00014005ff0075a7 */ /* 0x000e640008021114 */
[----:B-1----:R-:W-:Y:S09]  /*4730*/  @!P1 BRA `(.L_x_83) ;  /* 0x0000005c00009947 */ /* 0x002ff20003800000 */
.L_x_191:
[----:B------:R-:W-:Y:S01]  /*4740*/  @!UP0 UPRMT UR4, UR37, 0x654, UR4 ;  /* 0x0000065425048896 */ /* 0x000fe20008000004 */
[----:B------:R-:W-:Y:S01]  /*4750*/  LOP3.LUT R2, R3, 0xffff, RZ, 0xc0, !PT ;  /* 0x0000ffff03027812 */ /* 0x000fe200078ec0ff */
[----:B------:R-:W-:Y:S02]  /*4760*/  IMAD.MOV.U32 R3, RZ, RZ, 0xffff ;  /* 0x0000ffffff037424 */ /* 0x000fe400078e00ff */
[----:B-1----:R-:W-:Y:S01]  /*4770*/  IMAD.MOV.U32 R5, RZ, RZ, 0x1 ;  /* 0x00000001ff057424 */ /* 0x002fe200078e00ff */
[----:B------:R-:W-:-:S04]  /*4780*/  SHF.R.U32.HI R2, RZ, 0x5, R2 ;  /* 0x00000005ff027819 */ /* 0x000fc80000011602 */
[----:B------:R-:W-:Y:S01]  /*4790*/  @!P0 SYNCS.ARRIVE.TRANS64.RED.A1T0 RZ, [UR4], RZ ;  /* 0x000000ffffff89a7 */ /* 0x000fe20008100404 */
[----:B------:R-:W-:Y:S01]  /*47a0*/  NOP ;  /* 0x0000000000007918 */ /* 0x000fe20000000000 */
[----:B------:R-:W1:Y:S01]  /*47b0*/  LDS R0, [UR8+0x14] ;  /* 0x00001408ff007984 */ /* 0x000e620008000800 */
[-C--:B------:R-:W-:Y:S02]  /*47c0*/  SHF.L.U32 R3, R3, R2.reuse, RZ ;  /* 0x0000000203037219 */ /* 0x080fe400000006ff */
[----:B------:R-:W-:Y:S02]  /*47d0*/  SHF.L.U32 R5, R5, R2, RZ ;  /* 0x0000000205057219 */ /* 0x000fe400000006ff */
[----:B-1----:R-:W-:-:S04]  /*47e0*/  LOP3.LUT R0, R0, R3, RZ, 0xc0, !PT ;  /* 0x0000000300007212 */ /* 0x002fc800078ec0ff */
[----:B------:R-:W-:-:S13]  /*47f0*/  ISETP.NE.AND P0, PT, R0, R3, PT ;  /* 0x000000030000720c */ /* 0x000fda0003f05270 */
[----:B------:R-:W-:Y:S05]  /*4800*/  @P0 BRA `(.L_x_84) ;  /* 0x00000000005c0947 */ /* 0x000fea0003800000 */
[----:B------:R-:W1:Y:S02]  /*4810*/  LDS R0, [UR8+0x18] ;  /* 0x00001808ff007984 */ /* 0x000e640008000800 */
[----:B-1----:R-:W-:-:S04]  /*4820*/  LOP3.LUT R0, R0, R5, RZ, 0xc0, !PT ;  /* 0x0000000500007212 */ /* 0x002fc800078ec0ff */
[----:B------:R-:W-:-:S13]  /*4830*/  ISETP.NE.AND P0, PT, R0, R5, PT ;  /* 0x000000050000720c */ /* 0x000fda0003f05270 */
[----:B------:R-:W-:Y:S05]  /*4840*/  @P0 BRA `(.L_x_85) ;  /* 0x0000000000400947 */ /* 0x000fea0003800000 */
[----:B------:R-:W-:Y:S01]  /*4850*/  R2UR UR4, R3 ;  /* 0x00000000030472ca */ /* 0x000fe200000e0000 */
[----:B------:R-:W1:Y:S01]  /*4860*/  S2R R2, SR_LANEID ;  /* 0x0000000000027919 */ /* 0x000e620000000000 */
[----:B------:R-:W-:-:S04]  /*4870*/  LOP3.LUT R5, RZ, R5, RZ, 0x33, !PT ;  /* 0x00000005ff057212 */ /* 0x000fc800078e33ff */
[----:B------:R-:W2:Y:S07]  /*4880*/  REDUX UR6, R5 ;  /* 0x00000000050673c4 */ /* 0x000eae0000000000 */
[----:B------:R-:W-:-:S03]  /*4890*/  ULOP3.LUT UR5, URZ, UR4, URZ, 0x33, !UPT ;  /* 0x00000004ff057292 */ /* 0x000fc6000f8e33ff */
[----:B------:R-:W-:Y:S02]  /*48a0*/  VOTEU.ANY UR4, UPT, PT ;  /* 0x0000000000047886 */ /* 0x000fe400038e0100 */
[----:B------:R-:W-:Y:S01]  /*48b0*/  UFLO.U32 UR4, UR4 ;  /* 0x00000004000472bd */ /* 0x000fe200080e0000 */
[----:B------:R-:W-:-:S04]  /*48c0*/  IMAD.U32 R0, RZ, RZ, UR5 ;  /* 0x00000005ff007e24 */ /* 0x000fc8000f8e00ff */
[----:B------:R-:W3:Y:S02]  /*48d0*/  REDUX UR7, R0 ;  /* 0x00000000000773c4 */ /* 0x000ee40000000000 */
[----:B------:R1:W-:Y:S02]  /*48e0*/  UTCATOMSWS.AND URZ, UR5 ;  /* 0x0000000500ff79e3 */ /* 0x0003e40008000000 */
[----:B-1----:R-:W-:Y:S01]  /*48f0*/  ISETP.EQ.U32.AND P0, PT, R2, UR4, PT ;  /* 0x0000000402007c0c */ /* 0x002fe2000bf02070 */
[----:B--2---:R-:W-:Y:S02]  /*4900*/  IMAD.U32 R2, RZ, RZ, UR6 ;  /* 0x00000006ff027e24 */ /* 0x004fe4000f8e00ff */
[----:B---3--:R-:W-:-:S10]  /*4910*/  IMAD.U32 R3, RZ, RZ, UR7 ;  /* 0x00000007ff037e24 */ /* 0x008fd4000f8e00ff */
[----:B------:R1:W-:Y:S04]  /*4920*/  @P0 ATOMS.AND RZ, [UR8+0x14], R3 ;  /* 0x00001403ffff098c */ /* 0x0003e8000a800008 */
[----:B------:R1:W-:Y:S01]  /*4930*/  @P0 ATOMS.AND RZ, [UR8+0x18], R2 ;  /* 0x00001802ffff098c */ /* 0x0003e2000a800008 */
[----:B------:R-:W-:Y:S05]  /*4940*/  BRA `(.L_x_86) ;  /* 0x0000000000147947 */ /* 0x000fea0003800000 */
.L_x_85:
[----:B------:R-:W-:Y:S02]  /*4950*/  MOV R2, 0x4970 ;  /* 0x0000497000027802 */ /* 0x000fe40000000f00 */
[----:B----45:R-:W-:Y:S05]  /*4960*/  CALL.REL.NOINC `($__internal_0_$__cuda_sm10x_tcgen05_guardrail_trap_col_being_dealloced_not_returned_by_alloc) ;  /* 0x0000005c00e47944 */ /* 0x030fea0003c00000 */
[----:B------:R-:W-:Y:S05]  /*4970*/  BRA `(.L_x_86) ;  /* 0x0000000000087947 */ /* 0x000fea0003800000 */
.L_x_84:
[----:B------:R-:W-:Y:S02]  /*4980*/  MOV R2, 0x49a0 ;  /* 0x000049a000027802 */ /* 0x000fe40000000f00 */
[----:B----45:R-:W-:Y:S05]  /*4990*/  CALL.REL.NOINC `($__internal_2_$__cuda_sm10x_tcgen05_guardrail_trap_unallocated_columns_being_dealloced) ;  /* 0x0000005c00f07944 */ /* 0x030fea0003c00000 */
.L_x_86:
[----:B------:R-:W-:Y:S01]  /*49a0*/  NOP ;  /* 0x0000000000007918 */ /* 0x000fe20000000000 */
[----:B------:R-:W-:Y:S05]  /*49b0*/  EXIT ;  /* 0x000000000000794d */ /* 0x000fea0003800000 */
.L_x_58:
[----:B------:R-:W-:-:S09]  /*49c0*/  UISETP.NE.OR UP0, UPT, UR18, 0x3, !UP3 ;  /* 0x000000031200788c */ /* 0x000fd2000df05670 */
[----:B------:R-:W-:Y:S05]  /*49d0*/  BRA.U UP0, `(.L_x_87) ;  /* 0x0000001500307547 */ /* 0x000fea000b800000 */
[----:B------:R-:W2:Y:S01]  /*49e0*/  LDCU.64 UR4, c[0x0][0x888] ;  /* 0x00011100ff0477ac */ /* 0x000ea20008000a00 */
[----:B------:R-:W3:Y:S01]  /*49f0*/  S2UR UR10, SR_CgaCtaId ;  /* 0x00000000000a79c3 */ /* 0x000ee20000008800 */
[----:B------:R-:W-:Y:S01]  /*4a00*/  HFMA2 R10, -RZ, RZ, 0, 5.9604644775390625e-08 ;  /* 0x00000001ff0a7431 */ /* 0x000fe200000001ff */
[----:B------:R-:W-:Y:S01]  /*4a10*/  MOV R9, RZ ;  /* 0x000000ff00097202 */ /* 0x000fe20000000f00 */
[----:B------:R-:W4:Y:S01]  /*4a20*/  LDCU UR60, c[0x0][0x370] ;  /* 0x00006e00ff3c77ac */ /* 0x000f220008000800 */
[----:B------:R-:W-:Y:S01]  /*4a30*/  HFMA2 R0, -RZ, RZ, 0, 0.0078125 ;  /* 0x00002000ff007431 */ /* 0x000fe200000001ff */
[----:B------:R-:W4:Y:S03]  /*4a40*/  LDCU.128 UR52, c[0x0][0xb10] ;  /* 0x00016200ff3477ac */ /* 0x000f260008000c00 */
[----:B------:R-:W1:Y:S01]  /*4a50*/  LDC.64 R12, c[0x0][0x348] ;  /* 0x0000d200ff0c7b82 */ /* 0x000e620000000a00 */
[----:B------:R-:W3:Y:S01]  /*4a60*/  LDCU UR48, c[0x0][0x374] ;  /* 0x00006e80ff3077ac */ /* 0x000ee20008000800 */
[----:B------:R-:W3:Y:S01]  /*4a70*/  LDCU.64 UR46, c[0x0][0x890] ;  /* 0x00011200ff2e77ac */ /* 0x000ee20008000a00 */
[----:B--2---:R-:W-:Y:S01]  /*4a80*/  UISETP.NE.U32.AND UP0, UPT, UR4, URZ, UPT ;  /* 0x000000ff0400728c */ /* 0x004fe2000bf05070 */
[----:B------:R-:W2:Y:S01]  /*4a90*/  LDCU UR30, c[0x0][0xb0c] ;  /* 0x00016180ff1e77ac */ /* 0x000ea20008000800 */
[----:B------:R-:W1:Y:S01]  /*4aa0*/  LDCU UR69, c[0x0][0xb20] ;  /* 0x00016400ff4577ac */ /* 0x000e620008000800 */
[----:B------:R-:W1:Y:S01]  /*4ab0*/  LDCU UR4, c[0x0][0xb30] ;  /* 0x00016600ff0477ac */ /* 0x000e620008000800 */
[----:B------:R-:W1:Y:S01]  /*4ac0*/  LDCU.128 UR56, c[0x0][0x980] ;  /* 0x00013000ff3877ac */ /* 0x000e620008000c00 */
[----:B------:R-:W-:Y:S01]  /*4ad0*/  UMOV UR31, 0x400 ;  /* 0x00000400001f7882 */ /* 0x000fe20000000000 */
[----:B----4-:R-:W-:-:S02]  /*4ae0*/  UIMAD.WIDE.U32 UR6, UR60, UR52, URZ ;  /* 0x000000343c0672a5 */ /* 0x010fc4000f8e00ff */
[----:B---3--:R-:W-:Y:S02]  /*4af0*/  UIMAD.WIDE.U32 UR8, UR48, UR55, URZ ;  /* 0x00000037300872a5 */ /* 0x008fe4000f8e00ff */
[----:B------:R-:W-:Y:S02]  /*4b00*/  UISETP.NE.AND.EX UP6, UPT, UR5, URZ, UPT, UP0 ;  /* 0x000000ff0500728c */ /* 0x000fe4000bfc5300 */
[----:B------:R-:W-:Y:S02]  /*4b10*/  ULEA UR31, UR10, UR31, 0x18 ;  /* 0x0000001f0a1f7291 */ /* 0x000fe4000f8ec0ff */
[----:B------:R-:W-:Y:S02]  /*4b20*/  UISETP.NE.AND UP0, UPT, UR39, 0x1, UPT ;  /* 0x000000012700788c */ /* 0x000fe4000bf05270 */
[----:B------:R-:W-:Y:S02]  /*4b30*/  UISETP.NE.U32.AND UP0, UPT, UR46, URZ, UPT ;  /* 0x000000ff2e00728c */ /* 0x000fe4000bf05070 */
[----:B------:R-:W-:-:S02]  /*4b40*/  UIADD3 UR62, UPT, UPT, UR31, 0xd8, URZ ;  /* 0x000000d81f3e7890 */ /* 0x000fc4000fffe0ff */
[----:B------:R-:W-:Y:S02]  /*4b50*/  UIADD3 UR61, UPT, UPT, UR31, 0x118, URZ ;  /* 0x000001181f3d7890 */ /* 0x000fe4000fffe0ff */
[----:B------:R-:W-:Y:S02]  /*4b60*/  UIADD3 UR41, UPT, UPT, UR31, 0xc0, URZ ;  /* 0x000000c01f297890 */ /* 0x000fe4000fffe0ff */
[----:B------:R-:W-:Y:S02]  /*4b70*/  UIADD3 UR33, UPT, UPT, UR31, 0xc8, URZ ;  /* 0x000000c81f217890 */ /* 0x000fe4000fffe0ff */
[----:B------:R-:W-:Y:S02]  /*4b80*/  UIADD3 UR25, UPT, UPT, UR31, 0xd0, URZ ;  /* 0x000000d01f197890 */ /* 0x000fe4000fffe0ff */
[----:B------:R-:W-:Y:S02]  /*4b90*/  UISETP.GE.AND UP3, UPT, UR39, 0x1, UPT ;  /* 0x000000012700788c */ /* 0x000fe4000bf66270 */
[----:B------:R-:W-:Y:S01]  /*4ba0*/  UISETP.NE.AND.EX UP5, UPT, UR47, URZ, UPT, UP0 ;  /* 0x000000ff2f00728c */ /* 0x000fe2000bfa5300 */
[----:B------:R-:W-:Y:S01]  /*4bb0*/  UMOV UR67, UR7 ;  /* 0x0000000700437c82 */ /* 0x000fe20008000000 */
[----:B------:R-:W-:Y:S01]  /*4bc0*/  UMOV UR66, UR9 ;  /* 0x0000000900427c82 */ /* 0x000fe20008000000 */
[----:B--2---:R-:W-:-:S02]  /*4bd0*/  UISETP.NE.AND UP3, UPT, UR30, 0x1, UPT ;  /* 0x000000011e00788c */ /* 0x004fc4000bf65270 */
[----:B------:R-:W-:Y:S02]  /*4be0*/  UISETP.NE.AND UP0, UPT, UR54, 0x1, UPT ;  /* 0x000000013600788c */ /* 0x000fe4000bf05270 */
[----:B------:R-:W-:Y:S01]  /*4bf0*/  UPLOP3.LUT UP2, UPT, UPT, UPT, UPT, 0x40, 0x4 ;  /* 0x000000000004789c */ /* 0x000fe20003f4e870 */
[----:B------:R-:W2:Y:S01]  /*4c00*/  LDCU.64 UR22, c[0x0][0xb28] ;  /* 0x00016500ff1677ac */ /* 0x000ea20008000a00 */
[----:B------:R-:W3:Y:S01]  /*4c10*/  LDCU.64 UR50, c[0x0][0x990] ;  /* 0x00013200ff3277ac */ /* 0x000ee20008000a00 */
[----:B------:R-:W-:Y:S02]  /*4c20*/  UPRMT UR62, UR10, 0x654, UR62 ;  /* 0x000006540a3e7896 */ /* 0x000fe4000800003e */
[----:B------:R-:W-:Y:S02]  /*4c30*/  UPRMT UR61, URZ, 0x654, UR61 ;  /* 0x00000654ff3d7896 */ /* 0x000fe4000800003d */
[----:B------:R-:W-:Y:S02]  /*4c40*/  UPRMT UR65, UR10, 0x654, UR41 ;  /* 0x000006540a417896 */ /* 0x000fe40008000029 */
[----:B------:R-:W-:-:S02]  /*4c50*/  UPRMT UR64, UR10, 0x654, UR33 ;  /* 0x000006540a407896 */ /* 0x000fc40008000021 */
[----:B------:R-:W-:Y:S02]  /*4c60*/  UPRMT UR63, UR10, 0x654, UR25 ;  /* 0x000006540a3f7896 */ /* 0x000fe40008000019 */
[----:B------:R-:W-:Y:S02]  /*4c70*/  USHF.R.U32.HI UR67, URZ, UR53, UR67 ;  /* 0x00000035ff437299 */ /* 0x000fe40008011643 */
[----:B-1----:R-:W-:Y:S02]  /*4c80*/  USHF.R.U32.HI UR66, URZ, UR69, UR66 ;  /* 0x00000045ff427299 */ /* 0x002fe40008011642 */
[----:B------:R-:W-:Y:S02]  /*4c90*/  UISETP.NE.AND UP4, UPT, UR4, 0x1, UPT ;  /* 0x000000010400788c */ /* 0x000fe4000bf85270 */
[----:B------:R-:W-:Y:S02]  /*4ca0*/  UISETP.NE.AND UP3, UPT, UR56, 0x1, UPT ;  /* 0x000000013800788c */ /* 0x000fe4000bf65270 */
[----:B--23--:R-:W-:-:S11]  /*4cb0*/  UISETP.NE.AND UP0, UPT, UR59, 0x1, UPT ;  /* 0x000000013b00788c */ /* 0x00cfd6000bf05270 */
.L_x_98:
[----:B------:R-:W-:Y:S04]  /*4cc0*/  SHF.L.U32 R3, R9, 0x1f, RZ ;  /* 0x0000001f09037819 */ /* 0x000fe800000006ff */
[----:B------:R-:W1:Y:S02]  /*4cd0*/  SYNCS.PHASECHK.TRANS64.TRYWAIT P0, [UR31+0x110], R3 ;  /* 0x00011003ff0075a7 */ /* 0x000e64000800111f */
[----:B-12---:R-:W-:Y:S05]  /*4ce0*/  @!P0 BRA `(.L_x_88) ;  /* 0x0000005400ac8947 */ /* 0x006fea0003800000 */
.L_x_193:
[----:B------:R-:W2:Y:S01]  /*4cf0*/  LDS.128 R4, [UR31+0x150] ;  /* 0x0001501fff047984 */ /* 0x000ea20008000c00 */
[----:B------:R-:W-:Y:S01]  /*4d00*/  UISETP.GE.AND UP0, UPT, UR39, 0x1, UPT ;  /* 0x000000012700788c */ /* 0x000fe2000bf06270 */
[----:B------:R-:W-:Y:S01]  /*4d10*/  @!PT LDS RZ, [RZ] ;  /* 0x00000000fffff984 */ /* 0x000fe20000000800 */
[----:B------:R-:W-:Y:S01]  /*4d20*/  @!PT LDS RZ, [RZ] ;  /* 0x00000000fffff984 */ /* 0x000fe20000000800 */
[----:B------:R-:W-:Y:S01]  /*4d30*/  @!PT LDS RZ, [RZ] ;  /* 0x00000000fffff984 */ /* 0x000fe20000000800 */
[----:B------:R-:W-:Y:S01]  /*4d40*/  @!PT LDS RZ, [RZ] ;  /* 0x00000000fffff984 */ /* 0x000fe20000000800 */
[----:B------:R3:W-:Y:S06]  /*4d50*/  MEMBAR.ALL.CTA ;  /* 0x0000000000007992 */ /* 0x0007ec0000008000 */
[----:B---3--:R-:W3:Y:S02]  /*4d60*/  FENCE.VIEW.ASYNC.S ;  /* 0x00000000000073c6 */ /* 0x008ee40000000000 */
[----:B---3--:R-:W-:Y:S01]  /*4d70*/  SYNCS.ARRIVE.TRANS64.RED.A1T0 RZ, [UR61], RZ ;  /* 0x000000ffffff79a7 */ /* 0x008fe2000810043d */
[----:B--2---:R-:W-:Y:S11]  /*4d80*/  LOP3.LUT P0, RZ, R6, 0x1, RZ, 0xc0, !PT ;  /* 0x0000000106ff7812 */ /* 0x004ff6000780c0ff */
[----:B------:R-:W-:Y:S02]  /*4d90*/  @!UPT UIADD3 URZ, UPT, UPT, URZ, URZ, URZ ;  /* 0x000000fffffff290 */ /* 0x000fe4000fffe0ff */
[----:B------:R-:W-:Y:S01]  /*4da0*/  VOTEU.ANY UP3, P0 ;  /* 0x0000000000ff7886 */ /* 0x000fe20000060100 */
[----:B------:R-:W-:Y:S11]  /*4db0*/  PLOP3.LUT P0, PT, PT, PT, UP3, 0x80, 0x8 ;  /* 0x000000000008781c */ /* 0x000ff60003f0f038 */
[----:B------:R-:W-:Y:S02]  /*4dc0*/  @!UPT UIADD3 URZ, UPT, UPT, URZ, URZ, URZ ;  /* 0x000000fffffff290 */ /* 0x000fe4000fffe0ff */
[----:B-1----:R-:W-:Y:S02]  /*4dd0*/  @P0 MOV R3, R4 ;  /* 0x0000000400030202 */ /* 0x002fe40000000f00 */
[----:B------:R-:W-:Y:S02]  /*4de0*/  @P0 LOP3.LUT R2, R5, 0xffff, RZ, 0xc0, !PT ;  /* 0x0000ffff05020812 */ /* 0x000fe400078ec0ff */
[----:B------:R-:W-:Y:S02]  /*4df0*/  @P0 R2UR UR5, R3 ;  /* 0x00000000030502ca */ /* 0x000fe400000e0000 */
[----:B------:R-:W-:Y:S11]  /*4e00*/  @P0 R2UR UR4, R2 ;  /* 0x00000000020402ca */ /* 0x000ff600000e0000 */
[----:B------:R-:W-:Y:S02]  /*4e10*/  @UP3 UMOV UR15, UR5 ;  /* 0x00000005000f3c82 */ /* 0x000fe40008000000 */
[----:B------:R-:W-:Y:S01]  /*4e20*/  @UP3 UMOV UR14, UR4 ;  /* 0x00000004000e3c82 */ /* 0x000fe20008000000 */
[----:B------:R-:W-:Y:S05]  /*4e30*/  BRA.U !UP0, `(.L_x_89) ;  /* 0x0000000108c07547 */ /* 0x000fea000b800000 */
[----:B------:R-:W-:Y:S02]  /*4e40*/  UIMAD.WIDE.U32 UR8, UR14, UR55, URZ ;  /* 0x000000370e0872a5 */ /* 0x000fe4000f8e00ff */
[----:B------:R-:W-:Y:S02]  /*4e50*/  UP2UR UR18, UPR, URZ, 0x4 ;  /* 0x00000004ff127883 */ /* 0x000fe40008000000 */
[----:B------:R-:W-:Y:S02]  /*4e60*/  UISETP.NE.AND UP2, UPT, UR54, 0x1, UPT ;  /* 0x000000013600788c */ /* 0x000fe4000bf45270 */
[----:B------:R-:W-:Y:S02]  /*4e70*/  UIMAD.WIDE.U32 UR10, UR15, UR52, URZ ;  /* 0x000000340f0a72a5 */ /* 0x000fe4000f8e00ff */
[----:B------:R-:W-:Y:S02]  /*4e80*/  USEL UR4, UR48, UR66, !UP2 ;  /* 0x0000004230047287 */ /* 0x000fe4000d000000 */
[----:B------:R-:W-:Y:S02]  /*4e90*/  UISETP.NE.AND UP0, UPT, UR30, 0x1, UPT ;  /* 0x000000011e00788c */ /* 0x000fe4000bf05270 */
[----:B------:R-:W-:Y:S02]  /*4ea0*/  UP2UR UR19, UPR, URZ, 0x2 ;  /* 0x00000002ff137883 */ /* 0x000fe40008000000 */
[----:B------:R-:W-:Y:S02]  /*4eb0*/  UISETP.NE.AND UP1, UPT, UR39, 0x1, UPT ;  /* 0x000000012700788c */ /* 0x000fe4000bf25270 */
[----:B------:R-:W-:Y:S02]  /*4ec0*/  UIMAD.WIDE.U32 UR12, UR4, UR22, URZ ;  /* 0x00000016040c72a5 */ /* 0x000fe4000f8e00ff */
[----:B------:R-:W-:Y:S01]  /*4ed0*/  USEL UR7, UR60, UR67, !UP0 ;  /* 0x000000433c077287 */ /* 0x000fe2000c000000 */
[----:B------:R-:W-:Y:S02]  /*4ee0*/  UMOV UR5, UR9 ;  /* 0x0000000900057c82 */ /* 0x000fe40008000000 */
[----:B------:R-:W-:Y:S02]  /*4ef0*/  USHF.R.U32.HI UR6, URZ, UR69, UR5 ;  /* 0x00000045ff067299 */ /* 0x000fe40008011605 */
[----:B------:R-:W-:Y:S02]  /*4f00*/  UIMAD.WIDE.U32 UR16, UR7, UR22, URZ ;  /* 0x00000016071072a5 */ /* 0x000fe4000f8e00ff */
[----:B------:R-:W-:Y:S02]  /*4f10*/  USEL UR6, UR14, UR6, !UP2 ;  /* 0x000000060e067287 */ /* 0x000fe4000d000000 */
[----:B------:R-:W-:Y:S01]  /*4f20*/  UISETP.NE.AND UP2, UPT, UR18, URZ, UPT ;  /* 0x000000ff1200728c */ /* 0x000fe2000bf45270 */
[----:B------:R-:W-:Y:S01]  /*4f30*/  UMOV UR5, UR11 ;  /* 0x0000000b00057c82 */ /* 0x000fe20008000000 */
[----:B------:R-:W-:Y:S02]  /*4f40*/  UIMAD.WIDE.U32 UR10, UR6, UR22, URZ ;  /* 0x00000016060a72a5 */ /* 0x000fe4000f8e00ff */
[----:B------:R-:W-:Y:S03]  /*4f50*/  USHF.R.U32.HI UR8, URZ, UR53, UR5 ;  /* 0x00000035ff087299 */ /* 0x000fe60008011605 */
[----:B------:R-:W-:Y:S02]  /*4f60*/  UMOV UR5, UR13 ;  /* 0x0000000d00057c82 */ /* 0x000fe40008000000 */
[----:B------:R-:W-:Y:S03]  /*4f70*/  @UP1 USHF.R.U32.HI UR4, URZ, UR23, UR5 ;  /* 0x00000017ff041299 */ /* 0x000fe60008011605 */
[----:B------:R-:W-:Y:S01]  /*4f80*/  UMOV UR5, UR17 ;  /* 0x0000001100057c82 */ /* 0x000fe20008000000 */
[----:B------:R-:W-:Y:S02]  /*4f90*/  UIMAD UR4, UR39, UR4, URZ ;  /* 0x00000004270472a4 */ /* 0x000fe4000f8e02ff */
[----:B------:R-:W-:Y:S02]  /*4fa0*/  @UP1 USHF.R.U32.HI UR7, URZ, UR23, UR5 ;  /* 0x00000017ff071299 */ /* 0x000fe40008011605 */
[----:B------:R-:W-:Y:S02]  /*4fb0*/  USEL UR5, UR15, UR8, !UP0 ;  /* 0x000000080f057287 */ /* 0x000fe4000c000000 */
[----:B------:R-:W-:Y:S02]  /*4fc0*/  UIMAD UR8, UR39, UR7, URZ ;  /* 0x00000007270872a4 */ /* 0x000fe4000f8e02ff */
[----:B------:R-:W-:Y:S03]  /*4fd0*/  UISETP.GE.AND UP0, UPT, UR6, UR4, UPT ;  /* 0x000000040600728c */ /* 0x000fe6000bf06270 */
[----:B------:R-:W-:Y:S01]  /*4fe0*/  UMOV UR4, UR11 ;  /* 0x0000000b00047c82 */ /* 0x000fe20008000000 */
[----:B------:R-:W-:Y:S02]  /*4ff0*/  UISETP.GE.OR UP0, UPT, UR5, UR8, UP0 ;  /* 0x000000080500728c */ /* 0x000fe40008706670 */
[----:B------:R-:W-:Y:S02]  /*5000*/  USHF.R.U32.HI UR4, URZ, UR23, UR4 ;  /* 0x00000017ff047299 */ /* 0x000fe40008011604 */
[----:B------:R-:W-:Y:S02]  /*5010*/  UIMAD.WIDE.U32 UR8, UR5, UR22, URZ ;  /* 0x00000016050872a5 */ /* 0x000fe4000f8e00ff */
[----:B------:R-:W-:Y:S04]  /*5020*/  USEL UR10, UR6, UR4, !UP1 ;  /* 0x00000004060a7287 */ /* 0x000fe8000c800000 */
[----:B------:R-:W-:Y:S01]  /*5030*/  UIADD3 UR11, UPT, UPT, -UR10, URZ, URZ ;  /* 0x000000ff0a0b7290 */ /* 0x000fe2000fffe1ff */
[----:B------:R-:W-:Y:S02]  /*5040*/  @!UP0 UMOV UR4, UR9 ;  /* 0x0000000900048c82 */ /* 0x000fe40008000000 */
[----:B------:R-:W-:Y:S02]  /*5050*/  @!UP0 USHF.R.U32.HI UR4, URZ, UR23, UR4 ;  /* 0x00000017ff048299 */ /* 0x000fe40008011604 */
[----:B------:R-:W-:Y:S02]  /*5060*/  UIMAD UR8, UR39, UR11, UR6 ;  /* 0x0000000b270872a4 */ /* 0x000fe4000f8e0206 */
[----:B------:R-:W-:Y:S02]  /*5070*/  @!UP0 USEL UR4, UR5, UR4, !UP1 ;  /* 0x0000000405048287 */ /* 0x000fe4000c800000 */
[----:B------:R-:W-:Y:S02]  /*5080*/  UISETP.NE.AND UP1, UPT, UR19, URZ, UPT ;  /* 0x000000ff1300728c */ /* 0x000fe4000bf25270 */
[----:B------:R-:W-:Y:S02]  /*5090*/  @!UP0 UIMAD UR7, UR7, UR8, UR4 ;  /* 0x00000008070782a4 */ /* 0x000fe4000f8e0204 */
[----:B------:R-:W-:Y:S02]  /*50a0*/  @!UP0 UIADD3 UR9, UPT, UPT, UR10, -UR4, URZ ;  /* 0x800000040a098290 */ /* 0x000fe4000fffe0ff */
[----:B------:R-:W-:Y:S02]  /*50b0*/  UIADD3 UR8, UPT, UPT, -UR6, URZ, URZ ;  /* 0x000000ff06087290 */ /* 0x000fe4000fffe1ff */
[----:B------:R-:W-:Y:S02]  /*50c0*/  UIADD3 UR4, UPT, UPT, -UR5, URZ, URZ ;  /* 0x000000ff05047290 */ /* 0x000fe4000fffe1ff */
[----:B------:R-:W-:Y:S03]  /*50d0*/  @!UP0 UIMAD UR6, UR9, UR39, UR5 ;  /* 0x00000027090682a4 */ /* 0x000fe6000f8e0205 */
[----:B------:R-:W-:Y:S01]  /*50e0*/  @!UP0 UMOV UR5, UR7 ;  /* 0x0000000700058c82 */ /* 0x000fe20008000000 */
[----:B------:R-:W-:Y:S02]  /*50f0*/  UIMAD UR7, UR30, UR4, UR15 ;  /* 0x000000041e0772a4 */ /* 0x000fe4000f8e020f */
[----:B------:R-:W-:Y:S02]  /*5100*/  UIMAD UR4, UR54, UR8, UR14 ;  /* 0x00000008360472a4 */ /* 0x000fe4000f8e020e */
[----:B------:R-:W-:Y:S02]  /*5110*/  UIMAD UR15, UR5, UR30, UR7 ;  /* 0x0000001e050f72a4 */ /* 0x000fe4000f8e0207 */
[----:B------:R-:W-:Y:S11]  /*5120*/  UIMAD UR14, UR6, UR54, UR4 ;  /* 0x00000036060e72a4 */ /* 0x000ff6000f8e0204 */
[----:B------:R-:W-:Y:S01]  /*5130*/  @!UPT UIADD3 URZ, UPT, UPT, URZ, URZ, URZ ;  /* 0x000000fffffff290 */ /* 0x000fe2000fffe0ff */
.L_x_89:
[----:B------:R-:W1:Y:S01]  /*5140*/  @!UP4 LDCU.128 UR8, c[0x0][0xb10] ;  /* 0x00016200ff08c7ac */ /* 0x000e620008000c00 */
[----:B------:R-:W-:Y:S02]  /*5150*/  ISETP.NE.U32.AND P1, PT, RZ, UR46, PT ;  /* 0x0000002eff007c0c */ /* 0x000fe4000bf25070 */
[----:B------:R-:W-:Y:S02]  /*5160*/  SHF.L.U32 R8, R10, 0x1f, RZ ;  /* 0x0000001f0a087819 */ /* 0x000fe400000006ff */
[----:B------:R-:W-:Y:S01]  /*5170*/  ISETP.NE.AND.EX P1, PT, RZ, UR47, PT, P1 ;  /* 0x0000002fff007c0c */ /* 0x000fe2000bf25310 */
[----:B------:R-:W2:Y:S01]  /*5180*/  @!UP4 LDCU UR5, c[0x0][0xb0c] ;  /* 0x00016180ff05c7ac */ /* 0x000ea20008000800 */
[----:B------:R-:W-:Y:S02]  /*5190*/  USHF.L.U32 UR42, UR20, 0x7, URZ ;  /* 0x00000007142a7899 */ /* 0x000fe400080006ff */
[----:B-1----:R-:W-:Y:S07]  /*51a0*/  UIMAD.WIDE.U32 UR6, UR15, UR8, URZ ;  /* 0x000000080f0672a5 */ /* 0x002fee000f8e00ff */
[----:B------:R-:W-:Y:S01]  /*51b0*/  @!UP4 UMOV UR4, UR7 ;  /* 0x000000070004cc82 */ /* 0x000fe20008000000 */
[----:B--2---:R-:W-:Y:S02]  /*51c0*/  @!UP4 UISETP.NE.AND UP0, UPT, UR5, 0x1, UPT ;  /* 0x000000010500c88c */ /* 0x004fe4000bf05270 */
[----:B------:R-:W-:Y:S02]  /*51d0*/  @!UP4 USHF.R.U32.HI UR4, URZ, UR9, UR4 ;  /* 0x00000009ff04c299 */ /* 0x000fe40008011604 */
[----:B------:R-:W-:Y:S02]  /*51e0*/  UIMAD.WIDE.U32 UR6, UR14, UR11, URZ ;  /* 0x0000000b0e0672a5 */ /* 0x000fe4000f8e00ff */
[----:B------:R-:W-:Y:S02]  /*51f0*/  @!UP4 USEL UR8, UR15, UR4, !UP0 ;  /* 0x000000040f08c287 */ /* 0x000fe4000c000000 */
[----:B------:R-:W-:Y:S03]  /*5200*/  @!UP4 UISETP.NE.AND UP0, UPT, UR10, 0x1, UPT ;  /* 0x000000010a00c88c */ /* 0x000fe6000bf05270 */
[----:B------:R-:W-:Y:S02]  /*5210*/  @!UP4 UMOV UR6, UR7 ;  /* 0x000000070006cc82 */ /* 0x000fe40008000000 */
[----:B------:R-:W1:Y:S02]  /*5220*/  @!UP4 LDCU UR4, c[0x0][0xb20] ;  /* 0x00016400ff04c7ac */ /* 0x000e640008000800 */
[----:B-1----:R-:W-:Y:S04]  /*5230*/  @!UP4 USHF.R.U32.HI UR6, URZ, UR4, UR6 ;  /* 0x00000004ff06c299 */ /* 0x002fe80008011606 */
[----:B------:R-:W-:Y:S04]  /*5240*/  @!UP4 USEL UR6, UR14, UR6, !UP0 ;  /* 0x000000060e06c287 */ /* 0x000fe8000c000000 */
[----:B------:R-:W-:Y:S02]  /*5250*/  @!UP4 UIADD3 UR4, UPT, UPT, -UR8, UR6, URZ ;  /* 0x000000060804c290 */ /* 0x000fe4000fffe1ff */
[----:B------:R-:W-:Y:S02]  /*5260*/  @!UP4 UIADD3 UR6, UPT, UPT, UR8, -UR6, URZ ;  /* 0x800000060806c290 */ /* 0x000fe4000fffe0ff */
[----:B------:R-:W-:Y:S02]  /*5270*/  @!UP4 UIMAD UR15, UR4, UR5, UR15 ;  /* 0x00000005040fc2a4 */ /* 0x000fe4000f8e020f */
[----:B------:R-:W-:Y:S01]  /*5280*/  @!UP4 UIMAD UR14, UR6, UR10, UR14 ;  /* 0x0000000a060ec2a4 */ /* 0x000fe2000f8e020e */
[----:B------:R-:W-:Y:S11]  /*5290*/  BRA.U UP2, `(.L_x_90) ;  /* 0x0000000102107547 */ /* 0x000ff6000b800000 */
[----:B------:R-:W-:Y:S04]  /*52a0*/  MOV R2, UR68 ;  /* 0x0000004400027c02 */ /* 0x000fe80008000f00 */
[----:B------:R-:W-:Y:S04]  /*52b0*/  SHF.L.U32 R3, R2, 0x1f, RZ ;  /* 0x0000001f02037819 */ /* 0x000fe800000006ff */
[----:B------:R-:W1:Y:S02]  /*52c0*/  SYNCS.PHASECHK.TRANS64.TRYWAIT P2, [UR31+0x108], R3 ;  /* 0x00010803ff0075a7 */ /* 0x000e64000804111f */
[----:B-1----:R-:W-:Y:S05]  /*52d0*/  @!P2 BRA `(.L_x_91) ;  /* 0x000000500048a947 */ /* 0x002fea0003800000 */
.L_x_90:
[----:B------:R-:W-:Y:S05]  /*52e0*/  BRA.U !UP5, `(.L_x_92) ;  /* 0x000000010d387547 */ /* 0x000fea000b800000 */
[----:B------:R-:W-:Y:S01]  /*52f0*/  UPLOP3.LUT UP1, UPT, UPT, UPT, UP6, 0x80, 0x8 ;  /* 0x000000000008789c */ /* 0x000fe20003f2f060 */
[----:B-1----:R-:W-:Y:S01]  /*5300*/  HFMA2 R2, -RZ, RZ, 0, 5.9604644775390625e-08 ;  /* 0x00000001ff027431 */ /* 0x002fe200000001ff */
[----:B------:R-:W1:Y:S01]  /*5310*/  LDCU.64 UR8, c[0x0][0x358] ;  /* 0x00006b00ff0877ac */ /* 0x000e620008000a00 */
[----:B------:R-:W-:Y:S03]  /*5320*/  IMAD.MOV.U32 R62, RZ, RZ, 0x1 ;  /* 0x00000001ff3e7424 */ /* 0x000fe600078e00ff */
[----:B------:R-:W-:Y:S05]  /*5330*/  PLOP3.LUT P2, PT, PT, PT, UP1, 0x80, 0x8 ;  /* 0x000000000008781c */ /* 0x000fea0003f4f018 */
[----:B------:R-:W2:Y:S01]  /*5340*/  @UP1 LDCU.64 UR4, c[0x0][0x888] ;  /* 0x00011100ff0417ac */ /* 0x000ea20008000a00 */
[----:B------:R-:W-:Y:S07]  /*5350*/  @UP1 UIMAD UR6, UR45, UR46, URZ ;  /* 0x0000002e2d0612a4 */ /* 0x000fee000f8e02ff */
[----:B------:R-:W-:Y:S01]  /*5360*/  @!P2 PRMT R62, R2, 0x7610, R62 ;  /* 0x00007610023ea816 */ /* 0x000fe2000000003e */
[----:B--2---:R-:W-:Y:S06]  /*5370*/  @UP1 UIMAD.WIDE UR4, UR6, 0x4, UR4 ;  /* 0x00000004060418a5 */ /* 0x004fec000f8e0204 */
[----:B------:R-:W-:Y:S01]  /*5380*/  IMAD.U32 R14, RZ, RZ, UR4 ;  /* 0x00000004ff0e7e24 */ /* 0x000fe2000f8e00ff */
[----:B------:R-:W-:Y:S04]  /*5390*/  MOV R15, UR5 ;  /* 0x00000005000f7c02 */ /* 0x000fe80008000f00 */
[----:B------:R-:W2:Y:S01]  /*53a0*/  @!UP1 LDCU UR4, c[0x0][0x880] ;  /* 0x00011000ff0497ac */ /* 0x000ea20008000800 */
[----:B-1---5:R3:W5:Y:S02]  /*53b0*/  @P2 LDG.E R27, desc[UR8][R14.64] ;  /* 0x000000080e1b2981 */ /* 0x022764000c1e1900 */
[----:B--23--:R-:W-:Y:S07]  /*53c0*/  @!P2 IMAD.U32 R27, RZ, RZ, UR4 ;  /* 0x00000004ff1bae24 */ /* 0x00cfee000f8e00ff */
.L_x_92:
[----:B-----5:R-:W-:Y:S01]  /*53d0*/  @!P1 FSETP.EQ.AND P3, PT, R27, RZ, PT ;  /* 0x000000ff1b00920b */ /* 0x020fe20003f62000 */
[----:B------:R-:W-:Y:S01]  /*53e0*/  @!UPT UIADD3 URZ, UPT, UPT, URZ, URZ, URZ ;  /* 0x000000fffffff290 */ /* 0x000fe2000fffe0ff */
[----:B------:R-:W-:Y:S11]  /*53f0*/  @!P1 BRA `(.L_x_93) ;  /* 0x0000000000149947 */ /* 0x000ff60003800000 */
[----:B------:R-:W-:Y:S02]  /*5400*/  LOP3.LUT P1, RZ, R62, 0xff, RZ, 0xc0, !PT ;  /* 0x000000ff3eff7812 */ /* 0x000fe4000782c0ff */
[----:B------:R-:W-:Y:S04]  /*5410*/  PLOP3.LUT P3, PT, PT, PT, UP1, 0x80, 0x8 ;  /* 0x000000000008781c */ /* 0x000fe80003f6f018 */
[----:B------:R-:W-:Y:S07]  /*5420*/  PLOP3.LUT P3, PT, P3, PT, PT, 0x8, 0x80 ;  /* 0x000000000080781c */ /* 0x000fee0001f6e170 */
[----:B------:R-:W-:Y:S11]  /*5430*/  @P1 FSETP.EQ.AND P3, PT, R27, RZ, PT ;  /* 0x000000ff1b00120b */ /* 0x000ff60003f62000 */
[----:B------:R-:W-:Y:S02]  /*5440*/  @!UPT UIADD3 URZ, UPT, UPT, URZ, URZ, URZ ;  /* 0x000000fffffff290 */ /* 0x000fe4000fffe0ff */
.L_x_93:
[----:B------:R-:W-:Y:S01]  /*5450*/  USHF.L.U32 UR43, UR49, 0x6, URZ ;  /* 0x00000006312b7899 */ /* 0x000fe200080006ff */
[----:B------:R-:W2:Y:S01]  /*5460*/  SYNCS.PHASECHK.TRANS64.TRYWAIT P1, [UR31+0xe0], R8 ;  /* 0x0000e008ff0075a7 */ /* 0x000ea2000802111f */
[----:B------:R-:W-:Y:S02]  /*5470*/  UISETP.NE.AND UP0, UPT, UR56, 0x1, UPT ;  /* 0x000000013800788c */ /* 0x000fe4000bf05270 */
[----:B------:R-:W-:Y:S01]  /*5480*/  UIMAD.WIDE.U32 UR4, UR43, UR57, URZ ;  /* 0x000000392b0472a5 */ /* 0x000fe2000f8e00ff */
[----:B------:R-:W-:Y:S04]  /*5490*/  ELECT P2, URZ, PT ;  /* 0x0000000000ff782f */ /* 0x000fe80003840000 */
[----:B------:R-:W-:Y:S02]  /*54a0*/  PLOP3.LUT P2, PT, P3, P2, PT, 0xf2, 0x2f ;  /* 0x00000000002f781c */ /* 0x000fe40001f45e72 */
[----:B------:R-:W-:Y:S02]  /*54b0*/  UMOV UR4, UR5 ;  /* 0x0000000500047c82 */ /* 0x000fe40008000000 */
[----:B------:R-:W-:Y:S04]  /*54c0*/  USHF.R.U32.HI UR4, URZ, UR58, UR4 ;  /* 0x0000003aff047299 */ /* 0x000fe80008011604 */
[----:B------:R-:W-:Y:S02]  /*54d0*/  USEL UR44, UR43, UR4, !UP0 ;  /* 0x000000042b2c7287 */ /* 0x000fe4000c000000 */
[----:B------:R-:W-:Y:S02]  /*54e0*/  UISETP.NE.AND UP0, UPT, UR59, 0x1, UPT ;  /* 0x000000013b00788c */ /* 0x000fe4000bf05270 */
[----:B------:R-:W-:Y:S07]  /*54f0*/  UIMAD.WIDE.U32 UR4, UR44, UR50, URZ ;  /* 0x000000322c0472a5 */ /* 0x000fee000f8e00ff */
[----:B------:R-:W-:Y:S02]  /*5500*/  UMOV UR4, UR5 ;  /* 0x0000000500047c82 */ /* 0x000fe40008000000 */
[----:B------:R-:W-:Y:S04]  /*5510*/  USHF.R.U32.HI UR4, URZ, UR51, UR4 ;  /* 0x00000033ff047299 */ /* 0x000fe80008011604 */
[----:B------:R-:W-:Y:S02]  /*5520*/  USEL UR45, UR44, UR4, !UP0 ;  /* 0x000000042c2d7287 */ /* 0x000fe4000c000000 */
[----:B------:R-:W-:Y:S02]  /*5530*/  UIADD3 UR4, UPT, UPT, -UR44, URZ, URZ ;  /* 0x000000ff2c047290 */ /* 0x000fe4000fffe1ff */
[----:B------:R-:W-:Y:S02]  /*5540*/  UIADD3 UR5, UPT, UPT, -UR45, URZ, URZ ;  /* 0x000000ff2d057290 */ /* 0x000fe4000fffe1ff */
[----:B------:R-:W-:Y:S02]  /*5550*/  UIMAD UR43, UR56, UR4, UR43 ;  /* 0x00000004382b72a4 */ /* 0x000fe4000f8e022b */
[----:B------:R-:W-:Y:S01]  /*5560*/  UIMAD UR44, UR59, UR5, UR44 ;  /* 0x000000053b2c72a4 */ /* 0x000fe2000f8e022c */
[----:B--2---:R-:W-:Y:S11]  /*5570*/  @!P1 BRA `(.L_x_94) ;  /* 0x0000004c00b89947 */ /* 0x004ff60003800000 */
.L_x_196:
[----:B-1----:R-:W-:Y:S01]  /*5580*/  @!P2 IADD3 R3, P1, PT, R12, 0x580, RZ ;  /* 0x000005800c03a810 */ /* 0x002fe20007f3e0ff */
[----:B------:R-:W-:Y:S01]  /*5590*/  VOTEU.ALL UP0, P2 ;  /* 0x0000000000ff7886 */ /* 0x000fe20001000000 */
[----:B------:R-:W-:Y:S01]  /*55a0*/  UMOV UR9, UR41 ;  /* 0x0000002900097c82 */ /* 0x000fe20008000000 */
[----:B------:R-:W-:Y:S01]  /*55b0*/  UMOV UR11, UR43 ;  /* 0x0000002b000b7c82 */ /* 0x000fe20008000000 */
[----:B------:R-:W-:Y:S01]  /*55c0*/  @!P2 R2UR UR5, R3 ;  /* 0x000000000305a2ca */ /* 0x000fe200000e0000 */
[----:B------:R-:W-:Y:S01]  /*55d0*/  @!P2 IMAD.X R2, RZ, RZ, R13, P1 ;  /* 0x000000ffff02a224 */ /* 0x000fe200008e060d */
[----:B------:R-:W-:Y:S02]  /*55e0*/  @!UP0 UPRMT UR6, URZ, 0x40, URZ ;  /* 0x00000040ff068896 */ /* 0x000fe400080000ff */
[----:B------:R-:W-:Y:S02]  /*55f0*/  @!UP0 UIADD3 UR40, UPT, UPT, UR31, 0x200, URZ ;  /* 0x000002001f288890 */ /* 0x000fe4000fffe0ff */
[----:B------:R-:W-:Y:S01]  /*5600*/  @!P2 R2UR UR4, R2 ;  /* 0x000000000204a2ca */ /* 0x000fe200000e0000 */
[----:B------:R-:W-:Y:S02]  /*5610*/  @!UP0 UPRMT UR6, UR6, 0x5410, URZ ;  /* 0x0000541006068896 */ /* 0x000fe400080000ff */
[----:B------:R-:W-:Y:S02]  /*5620*/  @!UP0 UIADD3 UR10, UPT, UPT, UR42, 0x40, URZ ;  /* 0x000000402a0a8890 */ /* 0x000fe4000fffe0ff */
[----:B------:R-:W-:Y:S02]  /*5630*/  @!UP0 UIADD3 UR8, UPT, UPT, UR31, 0x1200, URZ ;  /* 0x000012001f088890 */ /* 0x000fe4000fffe0ff */
[----:B------:R-:W-:Y:S01]  /*5640*/  IMAD.U32 R2, RZ, RZ, UR5 ;  /* 0x00000005ff027e24 */ /* 0x000fe2000f8e00ff */
[----:B------:R-:W-:Y:S01]  /*5650*/  VOTEU.ALL UP0, P2 ;  /* 0x0000000000ff7886 */ /* 0x000fe20001000000 */
[----:B------:R-:W-:Y:S01]  /*5660*/  UMOV UR12, UR44 ;  /* 0x0000002c000c7c82 */ /* 0x000fe20008000000 */
[----:B------:R-:W-:Y:S03]  /*5670*/  UMOV UR13, UR45 ;  /* 0x0000002d000d7c82 */ /* 0x000fe60008000000 */
[----:B------:R-:W-:Y:S01]  /*5680*/  IMAD.U32 R3, RZ, RZ, UR4 ;  /* 0x00000004ff037e24 */ /* 0x000fe2000f8e00ff */
[----:B------:R-:W-:Y:S01]  /*5690*/  @!P2 R2UR UR4, R2 ;  /* 0x000000000204a2ca */ /* 0x000fe200000e0000 */
[----:B------:R-:W-:Y:S03]  /*56a0*/  @!P2 IMAD.MOV.U32 R2, RZ, RZ, 0x2000 ;  /* 0x00002000ff02a424 */ /* 0x000fe600078e00ff */
[----:B------:R-:W-:Y:S11]  /*56b0*/  @!P2 R2UR UR5, R3 ;  /* 0x000000000305a2ca */ /* 0x000ff600000e0000 */
[----:B------:R-:W-:Y:S02]  /*56c0*/  @!UPT UIADD3 URZ, UPT, UPT, URZ, URZ, URZ ;  /* 0x000000fffffff290 */ /* 0x000fe4000fffe0ff */
[----:B------:R1:W-:Y:S01]  /*56d0*/  @!UP0 UTMALDG.4D.IM2COL [UR40], [UR4], UR6 ;  /* 0x00000028040083b4 */ /* 0x0003e20008058006 */
[----:B------:R-:W-:Y:S05]  /*56e0*/  VOTEU.ALL UP0, P2 ;  /* 0x0000000000ff7886 */ /* 0x000fea0001000000 */
[----:B------:R1:W-:Y:S01]  /*56f0*/  @!UP0 UTMALDG.4D.IM2COL [UR8], [UR4], UR6 ;  /* 0x00000008040083b4 */ /* 0x0003e20008058006 */
[----:B------:R1:W-:Y:S01]  /*5700*/  @!P2 SYNCS.ARRIVE.TRANS64.RED.A0TR RZ, [UR31+0xc0], R2 ;  /* 0x0000c002ffffa9a7 */ /* 0x0003e2000830041f */
[----:B------:R-:W-:Y:S01]  /*5710*/  SYNCS.ARRIVE.TRANS64.RED.A1T0 RZ, [UR65], RZ ;  /* 0x000000ffffff79a7 */ /* 0x000fe20008100441 */
[----:B------:R-:W2:Y:S02]  /*5720*/  SYNCS.PHASECHK.TRANS64.TRYWAIT P1, [UR31+0xe8], R8 ;  /* 0x0000e808ff0075a7 */ /* 0x000ea4000802111f */
[----:B-12---:R-:W-:Y:S05]  /*5730*/  @!P1 BRA `(.L_x_95) ;  /* 0x0000004c00609947 */ /* 0x006fea0003800000 */
.L_x_198:
        /* <DEDUP_REMOVED lines=9> */
[----:B------:R-:W-:Y:S02]  /*57d0*/  @!UP0 UIADD3 UR32, UPT, UPT, UR31, 0x2200, URZ ;  /* 0x000022001f208890 */ /* 0x000fe4000fffe0ff */
[----:B------:R-:W-:Y:S02]  /*57e0*/  @!UP0 UPRMT UR6, UR6, 0x5410, URZ ;  /* 0x0000541006068896 */ /* 0x000fe400080000ff */
[----:B------:R-:W-:Y:S02]  /*57f0*/  @!UP0 UIADD3 UR10, UPT, UPT, UR42, 0x50, URZ ;  /* 0x000000502a0a8890 */ /* 0x000fe4000fffe0ff */
[----:B------:R-:W-:Y:S01]  /*5800*/  IMAD.U32 R2, RZ, RZ, UR5 ;  /* 0x00000005ff027e24 */ /* 0x000fe2000f8e00ff */
[----:B------:R-:W-:Y:S01]  /*5810*/  @!UP0 UIADD3 UR8, UPT, UPT, UR31, 0x3200, URZ ;  /* 0x000032001f088890 */ /* 0x000fe2000fffe0ff */
[----:B------:R-:W-:Y:S01]  /*5820*/  VOTEU.ALL UP0, P2 ;  /* 0x0000000000ff7886 */ /* 0x000fe20001000000 */
[----:B------:R-:W-:Y:S01]  /*5830*/  UMOV UR37, UR45 ;  /* 0x0000002d00257c82 */ /* 0x000fe20008000000 */
[----:B------:R-:W-:Y:S02]  /*5840*/  UMOV UR9, UR33 ;  /* 0x0000002100097c82 */ /* 0x000fe40008000000 */
[----:B------:R-:W-:Y:S01]  /*5850*/  IMAD.U32 R3, RZ, RZ, UR4 ;  /* 0x00000004ff037e24 */ /* 0x000fe2000f8e00ff */
[----:B------:R-:W-:Y:S01]  /*5860*/  @!P2 R2UR UR4, R2 ;  /* 0x000000000204a2ca */ /* 0x000fe200000e0000 */
[----:B------:R-:W-:Y:S01]  /*5870*/  @!P2 IMAD.MOV.U32 R2, RZ, RZ, 0x2000 ;  /* 0x00002000ff02a424 */ /* 0x000fe200078e00ff */
[----:B------:R-:W-:Y:S01]  /*5880*/  UMOV UR11, UR43 ;  /* 0x0000002b000b7c82 */ /* 0x000fe20008000000 */
[----:B------:R-:W-:Y:S01]  /*5890*/  UMOV UR12, UR44 ;  /* 0x0000002c000c7c82 */ /* 0x000fe20008000000 */
[----:B------:R-:W-:Y:S01]  /*58a0*/  @!P2 R2UR UR5, R3 ;  /* 0x000000000305a2ca */ /* 0x000fe200000e0000 */
[----:B------:R-:W-:Y:S11]  /*58b0*/  UMOV UR13, UR45 ;  /* 0x0000002d000d7c82 */ /* 0x000ff60008000000 */
[----:B------:R-:W-:Y:S01]  /*58c0*/  @!UPT UIADD3 URZ, UPT, UPT, URZ, URZ, URZ ;  /* 0x000000fffffff290 */ /* 0x000fe2000fffe0ff */
[----:B------:R1:W-:Y:S01]  /*58d0*/  @!UP0 UTMALDG.4D.IM2COL [UR32], [UR4], UR6 ;  /* 0x00000020040083b4 */ /* 0x0003e20008058006 */
[----:B------:R-:W-:Y:S05]  /*58e0*/  VOTEU.ALL UP0, P2 ;  /* 0x0000000000ff7886 */ /* 0x000fea0001000000 */
[----:B------:R1:W-:Y:S01]  /*58f0*/  @!UP0 UTMALDG.4D.IM2COL [UR8], [UR4], UR6 ;  /* 0x00000008040083b4 */ /* 0x0003e20008058006 */
[----:B------:R1:W-:Y:S01]  /*5900*/  @!P2 SYNCS.ARRIVE.TRANS64.RED.A0TR RZ, [UR31+0xc8], R2 ;  /* 0x0000c802ffffa9a7 */ /* 0x0003e2000830041f */
[----:B------:R-:W-:Y:S01]  /*5910*/  SYNCS.ARRIVE.TRANS64.RED.A1T0 RZ, [UR64], RZ ;  /* 0x000000ffffff79a7 */ /* 0x000fe20008100440 */
[----:B------:R-:W2:Y:S02]  /*5920*/  SYNCS.PHASECHK.TRANS64.TRYWAIT P1, [UR31+0xf0], R8 ;  /* 0x0000f008ff0075a7 */ /* 0x000ea4000802111f */
[----:B-12---:R-:W-:Y:S05]  /*5930*/  @!P1 BRA `(.L_x_96) ;  /* 0x0000004800f89947 */ /* 0x006fea0003800000 */
.L_x_200:
[----:B-1----:R-:W-:Y:S01]  /*5940*/  @!P2 IADD3 R3, P1, PT, R12, 0x580, RZ ;  /* 0x000005800c03a810 */ /* 0x002fe20007f3e0ff */
[----:B------:R-:W-:Y:S01]  /*5950*/  VOTEU.ALL UP0, P2 ;  /* 0x0000000000ff7886 */ /* 0x000fe20001000000 */
[----:B------:R-:W-:Y:S01]  /*5960*/  UMOV UR27, UR43 ;  /* 0x0000002b001b7c82 */ /* 0x000fe20008000000 */
[----:B------:R-:W-:Y:S01]  /*5970*/  UMOV UR28, UR44 ;  /* 0x0000002c001c7c82 */ /* 0x000fe20008000000 */
[----:B------:R-:W-:Y:S01]  /*5980*/  @!P2 R2UR UR5, R3 ;  /* 0x000000000305a2ca */ /* 0x000fe200000e0000 */
[----:B------:R-:W-:Y:S01]  /*5990*/  @!P2 IMAD.X R2, RZ, RZ, R13, P1 ;  /* 0x000000ffff02a224 */ /* 0x000fe200008e060d */
[----:B------:R-:W-:Y:S01]  /*59a0*/  @!UP0 UPRMT UR6, URZ, 0x40, URZ ;  /* 0x00000040ff068896 */ /* 0x000fe200080000ff */
[----:B------:R-:W-:Y:S01]  /*59b0*/  @P0 SHF.R.U32.HI R4, RZ, 0x10, R5 ;  /* 0x00000010ff040819 */ /* 0x000fe20000011605 */
[----:B------:R-:W-:Y:S02]  /*59c0*/  @!UP0 UIADD3 UR26, UPT, UPT, UR42, 0x20, URZ ;  /* 0x000000202a1a8890 */ /* 0x000fe4000fffe0ff */
[----:B------:R-:W-:Y:S01]  /*59d0*/  @!P2 R2UR UR4, R2 ;  /* 0x000000000204a2ca */ /* 0x000fe200000e0000 */
[----:B------:R-:W-:Y:S01]  /*59e0*/  @!UP0 UIADD3 UR24, UPT, UPT, UR31, 0x4200, URZ ;  /* 0x000042001f188890 */ /* 0x000fe2000fffe0ff */
[----:B------:R-:W-:Y:S01]  /*59f0*/  @P0 R2UR UR38, R4 ;  /* 0x00000000042602ca */ /* 0x000fe200000e0000 */
        /* <DEDUP_REMOVED lines=22> */
.L_x_202:
[----:B------:R-:W-:Y:S01]  /*5b60*/  UPLOP3.LUT UP2, UPT, UPT, UPT, UPT, 0x80, 0x8 ;  /* 0x000000000008789c */ /* 0x000fe20003f4f070 */
[----:B-1----:R-:W-:Y:S01]  /*5b70*/  @!P2 IADD3 R3, P0, PT, R12, 0x580, RZ ;  /* 0x000005800c03a810 */ /* 0x002fe20007f1e0ff */
[----:B------:R-:W-:Y:S01]  /*5b80*/  UMOV UR19, UR43 ;  /* 0x0000002b00137c82 */ /* 0x000fe20008000000 */
[----:B------:R-:W-:Y:S01]  /*5b90*/  UMOV UR20, UR44 ;  /* 0x0000002c00147c82 */ /* 0x000fe20008000000 */
[----:B------:R-:W-:Y:S01]  /*5ba0*/  UMOV UR21, UR45 ;  /* 0x0000002d00157c82 */ /* 0x000fe20008000000 */
[----:B------:R-:W-:Y:S01]  /*5bb0*/  @!P2 R2UR UR5, R3 ;  /* 0x000000000305a2ca */ /* 0x000fe200000e0000 */
[----:B------:R-:W-:Y:S01]  /*5bc0*/  @!P2 IMAD.X R2, RZ, RZ, R13, P0 ;  /* 0x000000ffff02a224 */ /* 0x000fe200000e060d */
[----:B------:R-:W-:Y:S01]  /*5bd0*/  UMOV UR11, UR43 ;  /* 0x0000002b000b7c82 */ /* 0x000fe20008000000 */
[----:B------:R-:W-:Y:S01]  /*5be0*/  UMOV UR12, UR44 ;  /* 0x0000002c000c7c82 */ /* 0x000fe20008000000 */
[----:B------:R-:W-:Y:S01]  /*5bf0*/  UMOV UR13, UR45 ;  /* 0x0000002d000d7c82 */ /* 0x000fe20008000000 */
[----:B------:R-:W-:Y:S01]  /*5c00*/  VOTEU.ALL UP0, P2 ;  /* 0x0000000000ff7886 */ /* 0x000fe20001000000 */
[----:B------:R-:W-:Y:S01]  /*5c10*/  @!P2 R2UR UR4, R2 ;  /* 0x000000000204a2ca */ /* 0x000fe200000e0000 */
[----:B------:R-:W-:Y:S01]  /*5c20*/  UMOV UR45, UR38 ;  /* 0x00000026002d7c82 */ /* 0x000fe20008000000 */
[----:B------:R-:W-:Y:S02]  /*5c30*/  R2UR UR24, R64 ;  /* 0x00000000401872ca */ /* 0x000fe400000e0000 */
[----:B------:R-:W-:Y:S01]  /*5c40*/  @!UP0 UPRMT UR6, URZ, 0x40, URZ ;  /* 0x00000040ff068896 */ /* 0x000fe200080000ff */
[----:B------:R-:W-:Y:S01]  /*5c50*/  R2UR UR7, R65 ;  /* 0x00000000410772ca */ /* 0x000fe200000e0000 */
[----:B------:R-:W-:Y:S01]  /*5c60*/  @!UP0 UIADD3 UR18, UPT, UPT, UR42, 0x30, URZ ;  /* 0x000000302a128890 */ /* 0x000fe2000fffe0ff */
[----:B------:R-:W-:Y:S01]  /*5c70*/  IMAD.U32 R2, RZ, RZ, UR5 ;  /* 0x00000005ff027e24 */ /* 0x000fe2000f8e00ff */
[----:B------:R-:W-:Y:S01]  /*5c80*/  @!UP0 UIADD3 UR16, UPT, UPT, UR31, 0x6200, URZ ;  /* 0x000062001f108890 */ /* 0x000fe2000fffe0ff */
[----:B------:R-:W-:Y:S01]  /*5c90*/  LOP3.LUT R10, R10, 0x1, RZ, 0x3c, !PT ;  /* 0x000000010a0a7812 */ /* 0x000fe200078e3cff */
[----:B------:R-:W-:Y:S01]  /*5ca0*/  @!UP0 UIADD3 UR17, UPT, UPT, UR31, 0xd8, URZ ;  /* 0x000000d81f118890 */ /* 0x000fe2000fffe0ff */
[----:B------:R-:W-:Y:S01]  /*5cb0*/  LOP3.LUT R9, R9, 0x1, RZ, 0x3c, !PT ;  /* 0x0000000109097812 */ /* 0x000fe200078e3cff */
[----:B------:R-:W-:Y:S01]  /*5cc0*/  @!UP0 UPRMT UR6, UR6, 0x5410, URZ ;  /* 0x0000541006068896 */ /* 0x000fe200080000ff */
[----:B------:R-:W-:Y:S01]  /*5cd0*/  IMAD.U32 R3, RZ, RZ, UR4 ;  /* 0x00000004ff037e24 */ /* 0x000fe2000f8e00ff */
[----:B------:R-:W-:Y:S01]  /*5ce0*/  @!P2 R2UR UR4, R2 ;  /* 0x000000000204a2ca */ /* 0x000fe200000e0000 */
[----:B------:R-:W-:Y:S02]  /*5cf0*/  @!UP0 UIADD3 UR10, UPT, UPT, UR42, 0x70, URZ ;  /* 0x000000702a0a8890 */ /* 0x000fe4000fffe0ff */
[----:B------:R-:W-:Y:S01]  /*5d00*/  @!UP0 UIADD3 UR8, UPT, UPT, UR31, 0x7200, URZ ;  /* 0x000072001f088890 */ /* 0x000fe2000fffe0ff */
[----:B------:R-:W-:Y:S01]  /*5d10*/  @!P2 R2UR UR5, R3 ;  /* 0x000000000305a2ca */ /* 0x000fe200000e0000 */
[----:B------:R-:W-:Y:S01]  /*5d20*/  VOTEU.ALL UP0, P2 ;  /* 0x0000000000ff7886 */ /* 0x000fe20001000000 */
[----:B------:R-:W-:Y:S01]  /*5d30*/  UMOV UR9, UR17 ;  /* 0x0000001100097c82 */ /* 0x000fe20008000000 */
[----:B------:R-:W-:Y:S10]  /*5d40*/  UIADD3 UR49, UPT, UPT, UR15, UR7, URZ ;  /* 0x000000070f317290 */ /* 0x000ff4000fffe0ff */
[----:B------:R1:W-:Y:S01]  /*5d50*/  @!UP0 UTMALDG.4D.IM2COL [UR16], [UR4], UR6 ;  /* 0x00000010040083b4 */ /* 0x0003e20008058006 */
[----:B------:R-:W-:Y:S05]  /*5d60*/  VOTEU.ALL UP0, P2 ;  /* 0x0000000000ff7886 */ /* 0x000fea0001000000 */
[----:B------:R2:W-:Y:S01]  /*5d70*/  @!UP0 UTMALDG.4D.IM2COL [UR8], [UR4], UR6 ;  /* 0x00000008040083b4 */ /* 0x0005e20008058006 */
[----:B------:R2:W-:Y:S01]  /*5d80*/  @!P2 SYNCS.ARRIVE.TRANS64.RED.A0TR RZ, [UR31+0xd8], R0 ;  /* 0x0000d800ffffa9a7 */ /* 0x0005e2000830041f */
[----:B------:R-:W-:Y:S01]  /*5d90*/  SYNCS.ARRIVE.TRANS64.RED.A1T0 RZ, [UR62], RZ ;  /* 0x000000ffffff79a7 */ /* 0x000fe2000810043e */
[----:B-1----:R-:W-:Y:S01]  /*5da0*/  UIADD3 UR20, UPT, UPT, UR14, UR24, URZ ;  /* 0x000000180e147290 */ /* 0x002fe2000fffe0ff */
[----:B------:R-:W-:Y:S11]  /*5db0*/  BRA.U UP3, `(.L_x_98) ;  /* 0xffffffed03c07547 */ /* 0x000ff6000b83ffff */
[----:B------:R-:W-:-:S04]  /*5dc0*/  SHF.L.U32 R3, R10, 0x1f, RZ ;  /* 0x0000001f0a037819 */ /* 0x000fc800000006ff */
[----:B------:R-:W1:Y:S02]  /*5dd0*/  SYNCS.PHASECHK.TRANS64.TRYWAIT P0, [UR31+0xe0], R3 ;  /* 0x0000e003ff0075a7 */ /* 0x000e64000800111f */
[----:B-1----:R-:W-:Y:S05]  /*5de0*/  @!P0 BRA `(.L_x_99) ;  /* 0x0000004400fc8947 */ /* 0x002fea0003800000 */
.L_x_204:
[----:B------:R-:W3:Y:S02]  /*5df0*/  SYNCS.PHASECHK.TRANS64.TRYWAIT P0, [UR31+0xe8], R3 ;  /* 0x0000e803ff0075a7 */ /* 0x000ee4000800111f */
[----:B---3--:R-:W-:Y:S05]  /*5e00*/  @!P0 BRA `(.L_x_100) ;  /* 0x00000048000c8947 */ /* 0x008fea0003800000 */
.L_x_206:
[----:B------:R-:W3:Y:S02]  /*5e10*/  SYNCS.PHASECHK.TRANS64.TRYWAIT P0, [UR31+0xf0], R3 ;  /* 0x0000f003ff0075a7 */ /* 0x000ee4000800111f */
[----:B---3--:R-:W-:Y:S05]  /*5e20*/  @!P0 BRA `(.L_x_101) ;  /* 0x00000048001c8947 */ /* 0x008fea0003800000 */
.L_x_208:
[----:B-12---:R-:W-:-:S07]  /*5e30*/  MOV R0, UR31 ;  /* 0x0000001f00007c02 */ /* 0x006fce0008000f00 */
.L_x_102:
[----:B-1----:R-:W-:-:S04]  /*5e40*/  SHF.L.U32 R3, R10, 0x1f, RZ ;  /* 0x0000001f0a037819 */ /* 0x002fc800000006ff */
[----:B------:R1:W2:Y:S03]  /*5e50*/  SYNCS.PHASECHK.TRANS64.TRYWAIT P0, [R0+URZ+0xf8], R3 ;  /* 0x0000f803000075a7 */ /* 0x0002a600080011ff */
[----:B--2---:R-:W-:Y:S05]  /*5e60*/  @!P0 NANOSLEEP.SYNCS 0x989680 ;  /* 0x009896800000895d */ /* 0x004fea0003900000 */
[----:B------:R-:W2:Y:S02]  /*5e70*/  @!P0 SYNCS.PHASECHK.TRANS64 P0, [R0+URZ+0xf8], R3 ;  /* 0x0000f803000085a7 */ /* 0x000ea400080010ff */
[----:B--2---:R-:W-:Y:S05]  /*5e80*/  @P0 EXIT ;  /* 0x000000000000094d */ /* 0x004fea0003800000 */
[----:B------:R-:W-:Y:S05]  /*5e90*/  BRA `(.L_x_102) ;  /* 0xfffffffc00e87947 */ /* 0x000fea000383ffff */
.L_x_87:
[----:B------:R-:W-:-:S06]  /*5ea0*/  UISETP.GE.AND UP0, UPT, UR18, 0x4, UPT ;  /* 0x000000041200788c */ /* 0x000fcc000bf06270 */
[----:B------:R-:W-:-:S13]  /*5eb0*/  PLOP3.LUT P0, PT, PT, PT, UP0, 0x80, 0x8 ;  /* 0x000000000008781c */ /* 0x000fda0003f0f008 */
[----:B-1----:R-:W-:Y:S05]  /*5ec0*/  @!P0 EXIT ;  /* 0x000000000000894d */ /* 0x002fea0003800000 */
[----:B------:R-:W1:Y:S08]  /*5ed0*/  S2UR UR4, SR_CgaCtaId ;  /* 0x00000000000479c3 */ /* 0x000e700000008800 */
[----:B------:R-:W-:Y:S01]  /*5ee0*/  BAR.SYNC.DEFER_BLOCKING 0x6, 0xa0 ;  /* 0x0182800000007b1d */ /* 0x000fe20000010000 */
[C---:B------:R-:W-:Y:S01]  /*5ef0*/  IMAD.SHL.U32 R0, R74.reuse, 0x10, RZ ;  /* 0x000000104a007824 */ /* 0x040fe200078e00ff */
[C---:B------:R-:W-:Y:S01]  /*5f00*/  SHF.L.U32 R23, R74.reuse, 0x10, RZ ;  /* 0x000000104a177819 */ /* 0x040fe200000006ff */
[C---:B------:R-:W-:Y:S01]  /*5f10*/  IMAD.SHL.U32 R3, R63.reuse, 0x200, RZ ;  /* 0x000002003f037824 */ /* 0x040fe200078e00ff */
[C---:B------:R-:W-:Y:S01]  /*5f20*/  LOP3.LUT R75, R74.reuse, 0x60, RZ, 0xc0, !PT ;  /* 0x000000604a4b7812 */ /* 0x040fe200078ec0ff */
[----:B------:R-:W-:Y:S01]  /*5f30*/  IMAD.SHL.U32 R5, R74, 0x2, RZ ;  /* 0x000000024a057824 */ /* 0x000fe200078e00ff */
[----:B------:R-:W-:Y:S01]  /*5f40*/  UMOV UR44, 0x400 ;  /* 0x00000400002c7882 */ /* 0x000fe20000000000 */
[C---:B------:R-:W-:Y:S01]  /*5f50*/  LOP3.LUT R4, R0.reuse, 0x590, RZ, 0xc0, !PT ;  /* 0x0000059000047812 */ /* 0x040fe200078ec0ff */
[----:B------:R-:W2:Y:S01]  /*5f60*/  LDC.64 R60, c[0x0][0x8b0] ;  /* 0x00022c00ff3c7b82 */ /* 0x000ea20000000a00 */
[----:B------:R-:W-:Y:S01]  /*5f70*/  LOP3.LUT R0, R0, 0x60, RZ, 0xc0, !PT ;  /* 0x0000006000007812 */ /* 0x000fe200078ec0ff */
[----:B------:R-:W3:Y:S01]  /*5f80*/  LDCU.128 UR8, c[0x0][0xa80] ;  /* 0x00015000ff0877ac */ /* 0x000ee20008000c00 */
[----:B------:R-:W-:Y:S01]  /*5f90*/  LOP3.LUT R4, R4, 0x200, R3, 0xf8, !PT ;  /* 0x0000020004047812 */ /* 0x000fe200078ef803 */
[----:B------:R-:W-:Y:S01]  /*5fa0*/  HFMA2 R70, -RZ, RZ, 0, 5.9604644775390625e-08 ;  /* 0x00000001ff467431 */ /* 0x000fe200000001ff */
[----:B------:R-:W-:Y:S01]  /*5fb0*/  LOP3.LUT R5, R0, 0xc, R5, 0xf8, !PT ;  /* 0x0000000c00057812 */ /* 0x000fe200078ef805 */
[----:B------:R-:W-:Y:S01]  /*5fc0*/  IMAD.SHL.U32 R0, R63, 0x200000, RZ ;  /* 0x002000003f007824 */ /* 0x000fe200078e00ff */
[C---:B------:R-:W-:Y:S01]  /*5fd0*/  LOP3.LUT R72, R74.reuse, 0x2, RZ, 0xc0, !PT ;  /* 0x000000024a487812 */ /* 0x040fe200078ec0ff */
[----:B------:R-:W4:Y:S01]  /*5fe0*/  LDC.64 R42, c[0x0][0x8a8] ;  /* 0x00022a00ff2a7b82 */ /* 0x000f220000000a00 */
[----:B------:R-:W-:Y:S01]  /*5ff0*/  LOP3.LUT R74, R74, 0x4, RZ, 0xc0, !PT ;  /* 0x000000044a4a7812 */ /* 0x000fe200078ec0ff */
[----:B------:R-:W-:Y:S01]  /*6000*/  IMAD.MOV.U32 R22, RZ, RZ, RZ ;  /* 0x000000ffff167224 */ /* 0x000fe200078e00ff */
[----:B------:R-:W-:-:S02]  /*6010*/  LOP3.LUT R0, R0, 0x200000, RZ, 0xc0, !PT ;  /* 0x0020000000007812 */ /* 0x000fc400078ec0ff */
[----:B------:R-:W-:Y:S01]  /*6020*/  CS2R R68, SRZ ;  /* 0x0000000000447805 */ /* 0x000fe2000001ff00 */
[----:B------:R-:W2:Y:S01]  /*6030*/  LDCU UR57, c[0x0][0x370] ;  /* 0x00006e00ff3977ac */ /* 0x000ea20008000800 */
[----:B------:R-:W-:Y:S01]  /*6040*/  LOP3.LUT R23, R0, 0x400000, R23, 0xf8, !PT ;  /* 0x0040000000177812 */ /* 0x000fe200078ef817 */
[----:B-1----:R-:W-:Y:S01]  /*6050*/  ULEA UR44, UR4, UR44, 0x18 ;  /* 0x0000002c042c7291 */ /* 0x002fe2000f8ec0ff */
[----:B------:R-:W-:Y:S01]  /*6060*/  LOP3.LUT R0, R4, R5, RZ, 0xfc, !PT ;  /* 0x0000000504007212 */ /* 0x000fe200078efcff */
[----:B------:R-:W1:Y:S01]  /*6070*/  LDCU.64 UR62, c[0x0][0x348] ;  /* 0x00006900ff3e77ac */ /* 0x000e620008000a00 */
[----:B---3--:R-:W-:Y:S01]  /*6080*/  IMAD.U32 R79, RZ, RZ, UR8 ;  /* 0x00000008ff4f7e24 */ /* 0x008fe2000f8e00ff */
[----:B------:R-:W-:Y:S01]  /*6090*/  MOV R77, UR10 ;  /* 0x0000000a004d7c02 */ /* 0x000fe20008000f00 */
[----:B------:R-:W-:Y:S01]  /*60a0*/  IMAD.U32 R78, RZ, RZ, UR9 ;  /* 0x00000009ff4e7e24 */ /* 0x000fe2000f8e00ff */
[----:B------:R-:W-:Y:S01]  /*60b0*/  UIADD3 UR4, UPT, UPT, UR44, 0x200, URZ ;  /* 0x000002002c047890 */ /* 0x000fe2000fffe0ff */
[----:B------:R-:W-:Y:S01]  /*60c0*/  IMAD.U32 R76, RZ, RZ, UR11 ;  /* 0x0000000bff4c7e24 */ /* 0x000fe2000f8e00ff */
[----:B------:R-:W3:Y:S01]  /*60d0*/  LDCU UR42, c[0x0][0xb0c] ;  /* 0x00016180ff2a77ac */ /* 0x000ee20008000800 */
[----:B------:R-:W1:Y:S03]  /*60e0*/  LDS R2, [UR44+0x160] ;  /* 0x0001602cff027984 */ /* 0x000e660008000800 */
[----:B------:R-:W-:Y:S01]  /*60f0*/  IMAD.U32 R67, RZ, RZ, UR4 ;  /* 0x00000004ff437e24 */ /* 0x000fe2000f8e00ff */
[----:B------:R-:W1:Y:S03]  /*6100*/  LDCU UR38, c[0x0][0xb30] ;  /* 0x00016600ff2677ac */ /* 0x000e660008000800 */
[----:B------:R-:W-:Y:S01]  /*6110*/  IMAD R73, R0, 0x4, R67 ;  /* 0x0000000400497824 */ /* 0x000fe200078e0243 */
[----:B------:R-:W1:Y:S03]  /*6120*/  LDCU.64 UR50, c[0x0][0x888] ;  /* 0x00011100ff3277ac */ /* 0x000e660008000a00 */
[--C-:B------:R-:W-:Y:S01]  /*6130*/  IMAD R72, R72, -0x10, R73.reuse ;  /* 0xfffffff048487824 */ /* 0x100fe200078e0249 */
[----:B------:R-:W1:Y:S01]  /*6140*/  LDCU.64 UR40, c[0x0][0xb28] ;  /* 0x00016500ff2877ac */ /* 0x000e620008000a00 */
[----:B------:R-:W-:Y:S01]  /*6150*/  IMAD R71, R74, -0x10, R73 ;  /* 0xfffffff04a477824 */ /* 0x000fe200078e0249 */
[----:B------:R-:W1:Y:S01]  /*6160*/  LDCU.64 UR60, c[0x0][0x890] ;  /* 0x00011200ff3c77ac */ /* 0x000e620008000a00 */
[----:B------:R-:W1:Y:S01]  /*6170*/  LDCU.128 UR52, c[0x0][0xb10] ;  /* 0x00016200ff3477ac */ /* 0x000e620008000c00 */
[----:B------:R-:W1:Y:S01]  /*6180*/  LDCU UR56, c[0x0][0x374] ;  /* 0x00006e80ff3877ac */ /* 0x000e620008000800 */
[----:B------:R-:W-:Y:S01]  /*6190*/  UMOV UR48, URZ ;  /* 0x000000ff00307c82 */ /* 0x000fe20008000000 */
[----:B------:R-:W-:Y:S01]  /*61a0*/  UMOV UR47, URZ ;  /* 0x000000ff002f7c82 */ /* 0x000fe20008000000 */
[C---:B-1----:R-:W-:Y:S01]  /*61b0*/  VIADD R3, R2.reuse, 0x40 ;  /* 0x0000004002037836 */ /* 0x042fe20000000000 */
[----:B------:R-:W-:-:S04]  /*61c0*/  LOP3.LUT R2, R2, 0xffff, RZ, 0xc0, !PT ;  /* 0x0000ffff02027812 */ /* 0x000fc800078ec0ff */
[----:B------:R-:W-:-:S05]  /*61d0*/  LOP3.LUT R3, R3, 0xffff, RZ, 0xc0, !PT ;  /* 0x0000ffff03037812 */ /* 0x000fca00078ec0ff */
[----:B--234-:R1:W-:Y:S02]  /*61e0*/  STL.64 [R1], R2 ;  /* 0x0000000201007387 */ /* 0x01c3e40000100a00 */
.L_x_146:
[----:B-1-3--:R-:W-:Y:S04]  /*61f0*/  SHF.L.U32 R3, R68, 0x1f, RZ ;  /* 0x0000001f44037819 */ /* 0x00afe800000006ff */
[----:B------:R-:W1:Y:S02]  /*6200*/  SYNCS.PHASECHK.TRANS64.TRYWAIT P0, [UR44+0x110], R3 ;  /* 0x00011003ff0075a7 */ /* 0x000e64000800112c */
[----:B-12---:R-:W-:Y:S05]  /*6210*/  @!P0 BRA `(.L_x_103) ;  /* 0x0000004400388947 */ /* 0x006fea0003800000 */
.L_x_210:
[----:B------:R-:W-:Y:S01]  /*6220*/  LEA R2, R22, UR43, 0x2 ;  /* 0x0000002b16027c11 */ /* 0x000fe2000f8e10ff */
        /* <DEDUP_REMOVED lines=9> */
[----:B------:R-:W-:Y:S09]  /*62c0*/  UPRMT UR4, URZ, 0x654, UR4 ;  /* 0x00000654ff047896 */ /* 0x000ff20008000004 */
[----:B---3--:R-:W-:Y:S01]  /*62d0*/  SYNCS.ARRIVE.TRANS64.RED.A1T0 RZ, [UR4], RZ ;  /* 0x000000ffffff79a7 */ /* 0x008fe20008100404 */
[----:B------:R-:W5:Y:S01]  /*62e0*/  LDL R2, [R2] ;  /* 0x0000000002027983 */ /* 0x000f620000100800 */
[----:B--2---:R-:W-:Y:S11]  /*62f0*/  LOP3.LUT P0, RZ, R6, 0x1, RZ, 0xc0, !PT ;  /* 0x0000000106ff7812 */ /* 0x004ff6000780c0ff */
[----:B------:R-:W-:Y:S02]  /*6300*/  @!UPT UIADD3 URZ, UPT, UPT, URZ, URZ, URZ ;  /* 0x000000fffffff290 */ /* 0x000fe4000fffe0ff */
[----:B------:R-:W-:Y:S01]  /*6310*/  VOTEU.ANY UP1, P0 ;  /* 0x0000000000ff7886 */ /* 0x000fe20000020100 */
[----:B------:R-:W-:Y:S01]  /*6320*/  PLOP3.LUT P0, PT, PT, PT, UP1, 0x80, 0x8 ;  /* 0x000000000008781c */ /* 0x000fe20003f0f018 */
[----:B------:R-:W-:Y:S11]  /*6330*/  UP2UR UR58, UPR, URZ, 0x2 ;  /* 0x00000002ff3a7883 */ /* 0x000ff60008000000 */
[----:B------:R-:W-:Y:S01]  /*6340*/  @!UPT UIADD3 URZ, UPT, UPT, URZ, URZ, URZ ;  /* 0x000000fffffff290 */ /* 0x000fe2000fffe0ff */
[----:B-1----:R-:W-:Y:S02]  /*6350*/  @P0 MOV R3, R4 ;  /* 0x0000000400030202 */ /* 0x002fe40000000f00 */
[----:B------:R-:W-:Y:S02]  /*6360*/  @P0 LOP3.LUT R0, R5, 0xffff, RZ, 0xc0, !PT ;  /* 0x0000ffff05000812 */ /* 0x000fe400078ec0ff */
[----:B------:R-:W-:Y:S02]  /*6370*/  @P0 R2UR UR5, R3 ;  /* 0x00000000030502ca */ /* 0x000fe400000e0000 */
[----:B------:R-:W-:Y:S11]  /*6380*/  @P0 R2UR UR4, R0 ;  /* 0x00000000000402ca */ /* 0x000ff600000e0000 */
[----:B------:R-:W-:Y:S02]  /*6390*/  @UP1 UMOV UR37, UR5 ;  /* 0x0000000500251c82 */ /* 0x000fe40008000000 */
[----:B------:R-:W-:Y:S01]  /*63a0*/  @UP1 UMOV UR36, UR4 ;  /* 0x0000000400241c82 */ /* 0x000fe20008000000 */
[----:B------:R-:W-:Y:S05]  /*63b0*/  BRA.U !UP0, `(.L_x_104) ;  /* 0x0000000108cc7547 */ /* 0x000fea000b800000 */
[----:B------:R-:W1:Y:S01]  /*63c0*/  LDCU UR9, c[0x0][0xb20] ;  /* 0x00016400ff0977ac */ /* 0x000e620008000800 */
[----:B------:R-:W-:Y:S02]  /*63d0*/  UIMAD.WIDE.U32 UR4, UR56, UR55, URZ ;  /* 0x00000037380472a5 */ /* 0x000fe4000f8e00ff */
[----:B------:R-:W-:Y:S02]  /*63e0*/  UIMAD.WIDE.U32 UR6, UR57, UR52, URZ ;  /* 0x00000034390672a5 */ /* 0x000fe4000f8e00ff */
[----:B------:R-:W-:Y:S02]  /*63f0*/  UIMAD.WIDE.U32 UR10, UR36, UR55, URZ ;  /* 0x00000037240a72a5 */ /* 0x000fe4000f8e00ff */
[----:B------:R-:W-:Y:S02]  /*6400*/  UISETP.NE.AND UP0, UPT, UR54, 0x1, UPT ;  /* 0x000000013600788c */ /* 0x000fe4000bf05270 */
[----:B------:R-:W-:Y:S02]  /*6410*/  UISETP.NE.AND UP1, UPT, UR42, 0x1, UPT ;  /* 0x000000012a00788c */ /* 0x000fe4000bf25270 */
[----:B------:R-:W-:Y:S02]  /*6420*/  UISETP.NE.AND UP2, UPT, UR39, 0x1, UPT ;  /* 0x000000012700788c */ /* 0x000fe4000bf45270 */
[----:B------:R-:W-:Y:S01]  /*6430*/  UIMAD.WIDE.U32 UR12, UR37, UR52, URZ ;  /* 0x00000034250c72a5 */ /* 0x000fe2000f8e00ff */
[----:B------:R-:W-:Y:S01]  /*6440*/  UMOV UR4, UR5 ;  /* 0x0000000500047c82 */ /* 0x000fe20008000000 */
[----:B------:R-:W-:Y:S01]  /*6450*/  UMOV UR6, UR11 ;  /* 0x0000000b00067c82 */ /* 0x000fe20008000000 */
[----:B-1----:R-:W-:Y:S03]  /*6460*/  USHF.R.U32.HI UR8, URZ, UR9, UR4 ;  /* 0x00000009ff087299 */ /* 0x002fe60008011604 */
[----:B------:R-:W-:Y:S02]  /*6470*/  UMOV UR4, UR7 ;  /* 0x0000000700047c82 */ /* 0x000fe40008000000 */
[----:B------:R-:W-:Y:S02]  /*6480*/  USHF.R.U32.HI UR5, URZ, UR53, UR4 ;  /* 0x00000035ff057299 */ /* 0x000fe40008011604 */
[----:B------:R-:W-:Y:S02]  /*6490*/  USEL UR4, UR56, UR8, !UP0 ;  /* 0x0000000838047287 */ /* 0x000fe4000c000000 */
[----:B------:R-:W-:Y:S02]  /*64a0*/  USHF.R.U32.HI UR8, URZ, UR9, UR6 ;  /* 0x00000009ff087299 */ /* 0x000fe40008011606 */
[----:B------:R-:W-:Y:S02]  /*64b0*/  UIMAD.WIDE.U32 UR6, UR4, UR40, URZ ;  /* 0x00000028040672a5 */ /* 0x000fe4000f8e00ff */
[----:B------:R-:W-:Y:S02]  /*64c0*/  USEL UR9, UR57, UR5, !UP1 ;  /* 0x0000000539097287 */ /* 0x000fe4000c800000 */
[----:B------:R-:W-:Y:S02]  /*64d0*/  USEL UR8, UR36, UR8, !UP0 ;  /* 0x0000000824087287 */ /* 0x000fe4000c000000 */
[----:B------:R-:W-:Y:S01]  /*64e0*/  UIMAD.WIDE.U32 UR10, UR9, UR40, URZ ;  /* 0x00000028090a72a5 */ /* 0x000fe2000f8e00ff */
[----:B------:R-:W-:Y:S01]  /*64f0*/  UMOV UR6, UR7 ;  /* 0x0000000700067c82 */ /* 0x000fe20008000000 */
[----:B------:R-:W-:Y:S01]  /*6500*/  UMOV UR5, UR13 ;  /* 0x0000000d00057c82 */ /* 0x000fe20008000000 */
[----:B------:R-:W-:Y:S02]  /*6510*/  @UP2 USHF.R.U32.HI UR4, URZ, UR41, UR6 ;  /* 0x00000029ff042299 */ /* 0x000fe40008011606 */
[----:B------:R-:W-:Y:S02]  /*6520*/  USHF.R.U32.HI UR5, URZ, UR53, UR5 ;  /* 0x00000035ff057299 */ /* 0x000fe40008011605 */
[----:B------:R-:W-:Y:S02]  /*6530*/  UIMAD UR4, UR39, UR4, URZ ;  /* 0x00000004270472a4 */ /* 0x000fe4000f8e02ff */
[----:B------:R-:W-:Y:S02]  /*6540*/  USEL UR5, UR37, UR5, !UP1 ;  /* 0x0000000525057287 */ /* 0x000fe4000c800000 */
[----:B------:R-:W-:Y:S01]  /*6550*/  UISETP.GE.AND UP0, UPT, UR8, UR4, UPT ;  /* 0x000000040800728c */ /* 0x000fe2000bf06270 */
[----:B------:R-:W-:Y:S01]  /*6560*/  UMOV UR6, UR11 ;  /* 0x0000000b00067c82 */ /* 0x000fe20008000000 */
[----:B------:R-:W-:Y:S02]  /*6570*/  UIMAD.WIDE.U32 UR10, UR8, UR40, URZ ;  /* 0x00000028080a72a5 */ /* 0x000fe4000f8e00ff */
[----:B------:R-:W-:Y:S04]  /*6580*/  @UP2 USHF.R.U32.HI UR9, URZ, UR41, UR6 ;  /* 0x00000029ff092299 */ /* 0x000fe80008011606 */
[----:B------:R-:W-:Y:S01]  /*6590*/  UIMAD UR6, UR39, UR9, URZ ;  /* 0x00000009270672a4 */ /* 0x000fe2000f8e02ff */
[----:B------:R-:W-:Y:S03]  /*65a0*/  UMOV UR4, UR11 ;  /* 0x0000000b00047c82 */ /* 0x000fe60008000000 */
[----:B------:R-:W-:Y:S02]  /*65b0*/  UISETP.GE.OR UP0, UPT, UR5, UR6, UP0 ;  /* 0x000000060500728c */ /* 0x000fe40008706670 */
[----:B------:R-:W-:Y:S02]  /*65c0*/  USHF.R.U32.HI UR4, URZ, UR41, UR4 ;  /* 0x00000029ff047299 */ /* 0x000fe40008011604 */
[----:B------:R-:W-:Y:S02]  /*65d0*/  UIMAD.WIDE.U32 UR6, UR5, UR40, URZ ;  /* 0x00000028050672a5 */ /* 0x000fe4000f8e00ff */
[----:B------:R-:W-:Y:S02]  /*65e0*/  USEL UR11, UR8, UR4, !UP2 ;  /* 0x00000004080b7287 */ /* 0x000fe4000d000000 */
[----:B------:R-:W-:Y:S02]  /*65f0*/  UIADD3 UR6, UPT, UPT, -UR5, URZ, URZ ;  /* 0x000000ff05067290 */ /* 0x000fe4000fffe1ff */
[----:B------:R-:W-:Y:S02]  /*6600*/  UIADD3 UR10, UPT, UPT, -UR11, URZ, URZ ;  /* 0x000000ff0b0a7290 */ /* 0x000fe4000fffe1ff */
[----:B------:R-:W-:Y:S02]  /*6610*/  UIMAD UR6, UR42, UR6, UR37 ;  /* 0x000000062a0672a4 */ /* 0x000fe4000f8e0225 */
[----:B------:R-:W-:Y:S01]  /*6620*/  UIMAD UR10, UR39, UR10, UR8 ;  /* 0x0000000a270a72a4 */ /* 0x000fe2000f8e0208 */
[----:B------:R-:W-:Y:S01]  /*6630*/  @!UP0 UMOV UR4, UR7 ;  /* 0x0000000700048c82 */ /* 0x000fe20008000000 */
[----:B------:R-:W-:Y:S02]  /*6640*/  UIADD3 UR7, UPT, UPT, -UR8, URZ, URZ ;  /* 0x000000ff08077290 */ /* 0x000fe4000fffe1ff */
[----:B------:R-:W-:Y:S04]  /*6650*/  @!UP0 USHF.R.U32.HI UR4, URZ, UR41, UR4 ;  /* 0x00000029ff048299 */ /* 0x000fe80008011604 */
[----:B------:R-:W-:Y:S04]  /*6660*/  @!UP0 USEL UR4, UR5, UR4, !UP2 ;  /* 0x0000000405048287 */ /* 0x000fe8000d000000 */
[----:B------:R-:W-:Y:S02]  /*6670*/  @!UP0 UIMAD UR9, UR9, UR10, UR4 ;  /* 0x0000000a090982a4 */ /* 0x000fe4000f8e0204 */
[----:B------:R-:W-:Y:S02]  /*6680*/  @!UP0 UIADD3 UR10, UPT, UPT, UR11, -UR4, URZ ;  /* 0x800000040b0a8290 */ /* 0x000fe4000fffe0ff */
[----:B------:R-:W-:Y:S02]  /*6690*/  UIMAD UR4, UR54, UR7, UR36 ;  /* 0x00000007360472a4 */ /* 0x000fe4000f8e0224 */
[----:B------:R-:W-:Y:S03]  /*66a0*/  @!UP0 UIMAD UR8, UR10, UR39, UR5 ;  /* 0x000000270a0882a4 */ /* 0x000fe6000f8e0205 */
[----:B------:R-:W-:Y:S02]  /*66b0*/  @!UP0 UMOV UR5, UR9 ;  /* 0x0000000900058c82 */ /* 0x000fe40008000000 */
[----:B------:R-:W-:Y:S02]  /*66c0*/  UIMAD UR37, UR5, UR42, UR6 ;  /* 0x0000002a052572a4 */ /* 0x000fe4000f8e0206 */
[----:B------:R-:W-:Y:S11]  /*66d0*/  UIMAD UR36, UR8, UR54, UR4 ;  /* 0x00000036082472a4 */ /* 0x000ff6000f8e0204 */
[----:B------:R-:W-:Y:S01]  /*66e0*/  @!UPT UIADD3 URZ, UPT, UPT, URZ, URZ, URZ ;  /* 0x000000fffffff290 */ /* 0x000fe2000fffe0ff */
.L_x_104:
[----:B------:R-:W-:Y:S01]  /*66f0*/  UISETP.NE.AND UP0, UPT, UR38, 0x1, UPT ;  /* 0x000000012600788c */ /* 0x000fe2000bf05270 */
[----:B------:R-:W-:Y:S01]  /*6700*/  @P0 SHF.R.U32.HI R4, RZ, 0x10, R5 ;  /* 0x00000010ff040819 */ /* 0x000fe20000011605 */
[----:B------:R-:W-:Y:S01]  /*6710*/  USHF.L.U32 UR46, UR20, 0x7, URZ ;  /* 0x00000007142e7899 */ /* 0x000fe200080006ff */
[----:B------:R-:W-:Y:S02]  /*6720*/  BSSY.RECONVERGENT B6, `(.L_x_105) ;  /* 0x0000034000067945 */ /* 0x000fe40003800200 */
[----:B------:R-:W-:Y:S02]  /*6730*/  @P0 R2UR UR59, R4 ;  /* 0x00000000043b02ca */ /* 0x000fe400000e0000 */
[----:B------:R-:W-:Y:S04]  /*6740*/  LOP3.LUT P0, RZ, R67, 0x1b0, RZ, 0xc0, !PT ;  /* 0x000001b043ff7812 */ /* 0x000fe8000780c0ff */
[----:B------:R-:W1:Y:S01]  /*6750*/  @!UP0 LDCU.128 UR12, c[0x0][0xb10] ;  /* 0x00016200ff0c87ac */ /* 0x000e620008000c00 */
[----:B------:R-:W2:Y:S01]  /*6760*/  @!UP0 LDCU UR5, c[0x0][0xb0c] ;  /* 0x00016180ff0587ac */ /* 0x000ea20008000800 */
[----:B------:R-:W3:Y:S01]  /*6770*/  @!UP0 LDCU UR10, c[0x0][0xb20] ;  /* 0x00016400ff0a87ac */ /* 0x000ee20008000800 */
[----:B-1----:R-:W-:Y:S02]  /*6780*/  UIMAD.WIDE.U32 UR8, UR37, UR12, URZ ;  /* 0x0000000c250872a5 */ /* 0x002fe4000f8e00ff */
[----:B------:R-:W-:Y:S02]  /*6790*/  UIMAD.WIDE.U32 UR6, UR36, UR15, URZ ;  /* 0x0000000f240672a5 */ /* 0x000fe4000f8e00ff */
[----:B------:R-:W-:Y:S03]  /*67a0*/  @!UP0 UISETP.NE.AND UP1, UPT, UR14, 0x1, UPT ;  /* 0x000000010e00888c */ /* 0x000fe6000bf25270 */
[----:B------:R-:W-:Y:S01]  /*67b0*/  @!UP0 UMOV UR4, UR9 ;  /* 0x0000000900048c82 */ /* 0x000fe20008000000 */
[----:B--2---:R-:W-:Y:S02]  /*67c0*/  @!UP0 UISETP.NE.AND UP2, UPT, UR5, 0x1, UPT ;  /* 0x000000010500888c */ /* 0x004fe4000bf45270 */
[----:B------:R-:W-:Y:S01]  /*67d0*/  @!UP0 USHF.R.U32.HI UR4, URZ, UR13, UR4 ;  /* 0x0000000dff048299 */ /* 0x000fe20008011604 */
[----:B------:R-:W-:Y:S02]  /*67e0*/  @!UP0 UMOV UR6, UR7 ;  /* 0x0000000700068c82 */ /* 0x000fe40008000000 */
[----:B---3--:R-:W-:Y:S02]  /*67f0*/  @!UP0 USHF.R.U32.HI UR6, URZ, UR10, UR6 ;  /* 0x0000000aff068299 */ /* 0x008fe40008011606 */
[----:B------:R-:W-:Y:S02]  /*6800*/  @!UP0 USEL UR7, UR37, UR4, !UP2 ;  /* 0x0000000425078287 */ /* 0x000fe4000d000000 */
[----:B------:R-:W-:Y:S04]  /*6810*/  @!UP0 USEL UR6, UR36, UR6, !UP1 ;  /* 0x0000000624068287 */ /* 0x000fe8000c800000 */
[----:B------:R-:W-:Y:S02]  /*6820*/  @!UP0 UIADD3 UR4, UPT, UPT, -UR7, UR6, URZ ;  /* 0x0000000607048290 */ /* 0x000fe4000fffe1ff */
[----:B------:R-:W-:Y:S02]  /*6830*/  @!UP0 UIADD3 UR6, UPT, UPT, UR7, -UR6, URZ ;  /* 0x8000000607068290 */ /* 0x000fe4000fffe0ff */
[----:B------:R-:W-:Y:S02]  /*6840*/  @!UP0 UIMAD UR37, UR4, UR5, UR37 ;  /* 0x00000005042582a4 */ /* 0x000fe4000f8e0225 */
[----:B------:R-:W-:Y:S01]  /*6850*/  @!UP0 UIMAD UR36, UR6, UR14, UR36 ;  /* 0x0000000e062482a4 */ /* 0x000fe2000f8e0224 */
[----:B------:R-:W-:Y:S11]  /*6860*/  @!P0 BRA `(.L_x_106) ;  /* 0x00000000007c8947 */ /* 0x000ff60003800000 */
[----:B------:R-:W1:Y:S01]  /*6870*/  LDCU.64 UR8, c[0x4][0x80] ;  /* 0x01001000ff0877ac */ /* 0x000e620008000a00 */
[----:B------:R-:W-:Y:S01]  /*6880*/  MOV R16, 0x0 ;  /* 0x0000000000107802 */ /* 0x000fe20000000f00 */
[----:B------:R-:W-:Y:S02]  /*6890*/  HFMA2 R12, -RZ, RZ, 0, 5.9604644775390625e-08 ;  /* 0x00000001ff0c7431 */ /* 0x000fe400000001ff */
[----:B------:R-:W-:Y:S01]  /*68a0*/  IMAD.MOV.U32 R8, RZ, RZ, 0x70 ;  /* 0x00000070ff087424 */ /* 0x000fe200078e00ff */
[----:B------:R2:W3:Y:S01]  /*68b0*/  LDC.64 R14, c[0x4][R16] ;  /* 0x01000000100e7b82 */ /* 0x0004e20000000a00 */
[----:B------:R-:W4:Y:S01]  /*68c0*/  LDCU.64 UR6, c[0x4][0x88] ;  /* 0x01001100ff0677ac */ /* 0x000f220008000a00 */
[----:B------:R-:W-:Y:S01]  /*68d0*/  IMAD.MOV.U32 R13, RZ, RZ, RZ ;  /* 0x000000ffff0d7224 */ /* 0x000fe200078e00ff */
[----:B------:R-:W2:Y:S01]  /*68e0*/  LDCU.64 UR4, c[0x4][0x8] ;  /* 0x01000100ff0477ac */ /* 0x000ea20008000a00 */
[----:B-1----:R-:W-:Y:S01]  /*68f0*/  MOV R5, UR9 ;  /* 0x0000000900057c02 */ /* 0x002fe20008000f00 */
[----:B------:R-:W-:Y:S01]  /*6900*/  IMAD.U32 R4, RZ, RZ, UR8 ;  /* 0x00000008ff047e24 */ /* 0x000fe2000f8e00ff */
[----:B----4-:R-:W-:Y:S01]  /*6910*/  MOV R7, UR7 ;  /* 0x0000000700077c02 */ /* 0x010fe20008000f00 */
[----:B------:R-:W-:Y:S01]  /*6920*/  IMAD.U32 R6, RZ, RZ, UR6 ;  /* 0x00000006ff067e24 */ /* 0x000fe2000f8e00ff */
[----:B--2---:R-:W-:Y:S01]  /*6930*/  MOV R11, UR5 ;  /* 0x00000005000b7c02 */ /* 0x004fe20008000f00 */
[----:B------:R-:W-:Y:S02]  /*6940*/  IMAD.U32 R10, RZ, RZ, UR4 ;  /* 0x00000004ff0a7e24 */ /* 0x000fe4000f8e00ff */
[----:B------:R-:W-:Y:S07]  /*6950*/  LEPC R20, `(.L_x_107) ;  /* 0x000000001014794e */ /* 0x000fee0000000000 */
[----:B---3-5:R-:W-:Y:S05]  /*6960*/  CALL.ABS.NOINC R14 ;  /* 0x000000000e007343 */ /* 0x028fea0003c00000 */
.L_x_107:
[----:B------:R-:W1:Y:S01]  /*6970*/  LDCU.64 UR8, c[0x4][0x80] ;  /* 0x01001000ff0877ac */ /* 0x000e620008000a00 */
[----:B------:R-:W2:Y:S01]  /*6980*/  LDC.64 R16, c[0x4][R16] ;  /* 0x0100000010107b82 */ /* 0x000ea20000000a00 */
[----:B------:R-:W-:Y:S02]  /*6990*/  HFMA2 R12, -RZ, RZ, 0, 5.9604644775390625e-08 ;  /* 0x00000001ff0c7431 */ /* 0x000fe400000001ff */
[----:B------:R-:W-:Y:S02]  /*69a0*/  IMAD.MOV.U32 R8, RZ, RZ, 0x70 ;  /* 0x00000070ff087424 */ /* 0x000fe400078e00ff */
[----:B------:R-:W-:Y:S01]  /*69b0*/  IMAD.MOV.U32 R13, RZ, RZ, RZ ;  /* 0x000000ffff0d7224 */ /* 0x000fe200078e00ff */
[----:B------:R-:W3:Y:S01]  /*69c0*/  LDCU.64 UR6, c[0x4][0x88] ;  /* 0x01001100ff0677ac */ /* 0x000ee20008000a00 */
[----:B------:R-:W4:Y:S01]  /*69d0*/  LDCU.64 UR4, c[0x4][0x8] ;  /* 0x01000100ff0477ac */ /* 0x000f220008000a00 */
[----:B-1----:R-:W-:Y:S02]  /*69e0*/  MOV R4, UR8 ;  /* 0x0000000800047c02 */ /* 0x002fe40008000f00 */
[----:B------:R-:W-:Y:S02]  /*69f0*/  MOV R5, UR9 ;  /* 0x0000000900057c02 */ /* 0x000fe40008000f00 */
[----:B---3--:R-:W-:Y:S01]  /*6a00*/  MOV R7, UR7 ;  /* 0x0000000700077c02 */ /* 0x008fe20008000f00 */
[----:B------:R-:W-:Y:S01]  /*6a10*/  IMAD.U32 R6, RZ, RZ, UR6 ;  /* 0x00000006ff067e24 */ /* 0x000fe2000f8e00ff */
[----:B----4-:R-:W-:Y:S01]  /*6a20*/  MOV R11, UR5 ;  /* 0x00000005000b7c02 */ /* 0x010fe20008000f00 */
[----:B------:R-:W-:Y:S02]  /*6a30*/  IMAD.U32 R10, RZ, RZ, UR4 ;  /* 0x00000004ff0a7e24 */ /* 0x000fe4000f8e00ff */
[----:B------:R-:W-:Y:S07]  /*6a40*/  LEPC R20, `(.L_x_106) ;  /* 0x000000001014794e */ /* 0x000fee0000000000 */
[----:B--2---:R-:W-:Y:S05]  /*6a50*/  CALL.ABS.NOINC R16 ;  /* 0x0000000010007343 */ /* 0x004fea0003c00000 */
.L_x_106:
[----:B------:R-:W-:Y:S05]  /*6a60*/  BSYNC.RECONVERGENT B6 ;  /* 0x0000000000067941 */ /* 0x000fea0003800200 */
.L_x_105:
[----:B------:R-:W-:Y:S01]  /*6a70*/  R2UR UR4, R66 ;  /* 0x00000000420472ca */ /* 0x000fe200000e0000 */
[----:B------:R-:W-:Y:S01]  /*6a80*/  UISETP.NE.U32.AND UP0, UPT, UR60, URZ, UPT ;  /* 0x000000ff3c00728c */ /* 0x000fe2000bf05070 */
[----:B------:R-:W-:Y:S02]  /*6a90*/  ISETP.NE.U32.AND P4, PT, R60, RZ, PT ;  /* 0x000000ff3c00720c */ /* 0x000fe40003f85070 */
[----:B------:R-:W-:Y:S01]  /*6aa0*/  ISETP.NE.U32.AND P2, PT, RZ, UR50, PT ;  /* 0x00000032ff007c0c */ /* 0x000fe2000bf45070 */
[----:B------:R-:W-:Y:S01]  /*6ab0*/  UISETP.NE.AND.EX UP1, UPT, UR61, URZ, UPT, UP0 ;  /* 0x000000ff3d00728c */ /* 0x000fe2000bf25300 */
[----:B------:R-:W-:Y:S01]  /*6ac0*/  ISETP.NE.AND.EX P4, PT, R61, RZ, PT, P4 ;  /* 0x000000ff3d00720c */ /* 0x000fe20003f85340 */
[----:B------:R-:W-:Y:S01]  /*6ad0*/  UPLOP3.LUT UP0, UPT, UPT, UPT, UPT, 0x40, 0x4 ;  /* 0x000000000004789c */ /* 0x000fe20003f0e870 */
[----:B------:R-:W-:Y:S05]  /*6ae0*/  ISETP.NE.AND.EX P2, PT, RZ, UR51, PT, P2 ;  /* 0x00000033ff007c0c */ /* 0x000fea000bf45320 */
[----:B------:R-:W-:Y:S06]  /*6af0*/  UISETP.NE.AND UP2, UPT, UR4, URZ, UPT ;  /* 0x000000ff0400728c */ /* 0x000fec000bf45270 */
[----:B------:R-:W-:Y:S05]  /*6b00*/  PLOP3.LUT P1, PT, PT, PT, UP2, 0x80, 0x8 ;  /* 0x000000000008781c */ /* 0x000fea0003f2f028 */
[----:B------:R-:W-:Y:S06]  /*6b10*/  @UP2 UPLOP3.LUT UP0, UPT, UPT, UPT, UP1, 0x80, 0x8 ;  /* 0x000000000008289c */ /* 0x000fec0003f0f010 */
[----:B------:R-:W-:Y:S01]  /*6b20*/  PLOP3.LUT P0, PT, PT, PT, UP0, 0x80, 0x8 ;  /* 0x000000000008781c */ /* 0x000fe20003f0f008 */
[----:B------:R-:W-:Y:S01]  /*6b30*/  @!UPT UIADD3 URZ, UPT, UPT, URZ, URZ, URZ ;  /* 0x000000fffffff290 */ /* 0x000fe2000fffe0ff */
[----:B------:R-:W-:Y:S11]  /*6b40*/  BRA.U !UP1, `(.L_x_108) ;  /* 0x00000001093c7547 */ /* 0x000ff6000b800000 */
[----:B------:R-:W-:Y:S01]  /*6b50*/  UISETP.NE.U32.AND UP0, UPT, UR50, URZ, UPT ;  /* 0x000000ff3200728c */ /* 0x000fe2000bf05070 */
[----:B------:R-:W-:Y:S01]  /*6b60*/  HFMA2 R0, -RZ, RZ, 0, 5.9604644775390625e-08 ;  /* 0x00000001ff007431 */ /* 0x000fe200000001ff */
[----:B------:R-:W1:Y:S01]  /*6b70*/  LDCU.64 UR8, c[0x0][0x358] ;  /* 0x00006b00ff0877ac */ /* 0x000e620008000a00 */
[----:B------:R-:W-:Y:S01]  /*6b80*/  IMAD.MOV.U32 R62, RZ, RZ, 0x1 ;  /* 0x00000001ff3e7424 */ /* 0x000fe200078e00ff */
[----:B------:R-:W-:Y:S06]  /*6b90*/  UISETP.NE.AND.EX UP0, UPT, UR51, URZ, UPT, UP0 ;  /* 0x000000ff3300728c */ /* 0x000fec000bf05300 */
        /* <DEDUP_REMOVED lines=9> */
[----:B-12---:R-:W-:Y:S02]  /*6c30*/  @!P3 IMAD.U32 R27, RZ, RZ, UR4 ;  /* 0x00000004ff1bbe24 */ /* 0x006fe4000f8e00ff */
.L_x_108:
[----:B------:R-:W-:Y:S05]  /*6c40*/  @!P4 BRA `(.L_x_109) ;  /* 0x000000000024c947 */ /* 0x000fea0003800000 */
[----:B------:R-:W-:Y:S01]  /*6c50*/  ISETP.NE.U32.AND P3, PT, R42, RZ, PT ;  /* 0x000000ff2a00720c */ /* 0x000fe20003f65070 */
[----:B------:R-:W1:Y:S03]  /*6c60*/  LDCU.64 UR4, c[0x0][0x358] ;  /* 0x00006b00ff0477ac */ /* 0x000e660008000a00 */
[----:B------:R-:W-:Y:S11]  /*6c70*/  ISETP.NE.AND.EX P3, PT, R43, RZ, PT, P3 ;  /* 0x000000ff2b00720c */ /* 0x000ff60003f65330 */
[----:B------:R-:W-:Y:S02]  /*6c80*/  @!UPT UIADD3 URZ, UPT, UPT, URZ, URZ, URZ ;  /* 0x000000fffffff290 */ /* 0x000fe4000fffe0ff */
[----:B------:R-:W2:Y:S01]  /*6c90*/  @P3 LDC.64 R4, c[0x0][0x8a8] ;  /* 0x00022a00ff043b82 */ /* 0x000ea20000000a00 */
[----:B------:R-:W-:Y:S04]  /*6ca0*/  @P3 IMAD R0, R60, UR45, RZ ;  /* 0x0000002d3c003c24 */ /* 0x000fe8000f8e02ff */
[----:B--2---:R-:W-:Y:S05]  /*6cb0*/  @P3 IMAD.WIDE R4, R0, 0x4, R4 ;  /* 0x0000000400043825 */ /* 0x004fea00078e0204 */
[----:B-1---5:R1:W5:Y:S02]  /*6cc0*/  @P3 LDG.E R24, desc[UR4][R4.64] ;  /* 0x0000000404183981 */ /* 0x022364000c1e1900 */
[----:B-1----:R-:W2:Y:S02]  /*6cd0*/  @!P3 LDC R24, c[0x0][0x8a0] ;  /* 0x00022800ff18bb82 */ /* 0x002ea40000000800 */
.L_x_109:
[----:B-----5:R-:W-:Y:S01]  /*6ce0*/  FSETP.NEU.AND P4, PT, R27, RZ, PT ;  /* 0x000000ff1b00720b */ /* 0x020fe20003f8d000 */
[----:B------:R-:W1:Y:S01]  /*6cf0*/  LDCU.64 UR10, c[0x0][0xa90] ;  /* 0x00015200ff0a77ac */ /* 0x000e620008000a00 */
[----:B------:R-:W-:Y:S01]  /*6d00*/  SEL R5, RZ, 0xffffffff, P2 ;  /* 0xffffffffff057807 */ /* 0x000fe20001000000 */
[----:B------:R-:W-:Y:S01]  /*6d10*/  BSSY B1, `(.L_x_110) ;  /* 0x000004f000017945 */ /* 0x000fe20003800000 */
[----:B------:R-:W-:Y:S01]  /*6d20*/  @P1 LOP3.LUT P2, RZ, R62, 0xff, RZ, 0xc0, !PT ;  /* 0x000000ff3eff1812 */ /* 0x000fe2000784c0ff */
[----:B------:R-:W-:Y:S01]  /*6d30*/  IMAD.MOV.U32 R87, RZ, RZ, 0x1 ;  /* 0x00000001ff577424 */ /* 0x000fe200078e00ff */
[----:B------:R-:W-:Y:S01]  /*6d40*/  @P1 SEL R0, RZ, 0xffffffff, P4 ;  /* 0xffffffffff001807 */ /* 0x000fe20002000000 */
[----:B------:R-:W-:Y:S01]  /*6d50*/  USHF.L.U32 UR8, UR49, 0x6, URZ ;  /* 0x0000000631087899 */ /* 0x000fe200080006ff */
[----:B------:R-:W-:Y:S01]  /*6d60*/  LOP3.LUT R70, R70, 0x1, RZ, 0x3c, !PT ;  /* 0x0000000146467812 */ /* 0x000fe200078e3cff */
[----:B------:R-:W-:Y:S01]  /*6d70*/  IMAD.IADD R25, R23, 0x1, R2 ;  /* 0x0000000117197824 */ /* 0x000fe200078e0202 */
[----:B------:R-:W-:Y:S01]  /*6d80*/  @P0 SEL R0, R5, R0, !P2 ;  /* 0x0000000005000207 */ /* 0x000fe20005000000 */
[----:B------:R-:W-:Y:S01]  /*6d90*/  IMAD R85, R74, -0x10, R72 ;  /* 0xfffffff04a557824 */ /* 0x000fe200078e0248 */
[----:B------:R-:W-:Y:S01]  /*6da0*/  LEA R86, R22, UR44, 0x3 ;  /* 0x0000002c16567c11 */ /* 0x000fe2000f8e18ff */
[----:B------:R-:W-:Y:S01]  /*6db0*/  IMAD.U32 R82, RZ, RZ, UR8 ;  /* 0x00000008ff527e24 */ /* 0x000fe2000f8e00ff */
[----:B------:R-:W-:Y:S01]  /*6dc0*/  @P1 LOP3.LUT R0, R0, 0x1, RZ, 0xc0, !PT ;  /* 0x0000000100001812 */ /* 0x000fe200078ec0ff */
[----:B------:R-:W-:Y:S01]  /*6dd0*/  IMAD.MOV.U32 R88, RZ, RZ, RZ ;  /* 0x000000ffff587224 */ /* 0x000fe200078e00ff */
[----:B------:R-:W-:Y:S02]  /*6de0*/  SHF.L.U32 R3, R69, 0x1f, RZ ;  /* 0x0000001f45037819 */ /* 0x000fe400000006ff */
[----:B------:R-:W-:Y:S02]  /*6df0*/  CS2R R46, SRZ ;  /* 0x00000000002e7805 */ /* 0x000fe4000001ff00 */
[----:B------:R-:W-:Y:S02]  /*6e00*/  ISETP.NE.U32.OR P6, PT, R0, 0x1, !P1 ;  /* 0x000000010000780c */ /* 0x000fe40004fc5470 */
[----:B------:R-:W-:Y:S02]  /*6e10*/  CS2R R44, SRZ ;  /* 0x00000000002c7805 */ /* 0x000fe4000001ff00 */
[----:B------:R-:W-:Y:S02]  /*6e20*/  R2UR UR4, R78 ;  /* 0x000000004e0472ca */ /* 0x000fe400000e0000 */
[----:B------:R-:W-:Y:S02]  /*6e30*/  CS2R R50, SRZ ;  /* 0x0000000000327805 */ /* 0x000fe4000001ff00 */
[----:B------:R-:W-:Y:S02]  /*6e40*/  R2UR UR6, R77 ;  /* 0x000000004d0672ca */ /* 0x000fe400000e0000 */
[----:B------:R-:W-:Y:S02]  /*6e50*/  CS2R R48, SRZ ;  /* 0x0000000000307805 */ /* 0x000fe4000001ff00 */
[----:B------:R-:W-:Y:S02]  /*6e60*/  R2UR UR12, R79 ;  /* 0x000000004f0c72ca */ /* 0x000fe400000e0000 */
[----:B------:R-:W-:Y:S02]  /*6e70*/  CS2R R54, SRZ ;  /* 0x0000000000367805 */ /* 0x000fe4000001ff00 */
[----:B------:R-:W-:Y:S02]  /*6e80*/  R2UR UR9, R76 ;  /* 0x000000004c0972ca */ /* 0x000fe400000e0000 */
[----:B------:R-:W-:Y:S02]  /*6e90*/  CS2R R52, SRZ ;  /* 0x0000000000347805 */ /* 0x000fe4000001ff00 */
[----:B------:R-:W-:Y:S02]  /*6ea0*/  PLOP3.LUT P3, PT, PT, PT, UP1, 0x80, 0x8 ;  /* 0x000000000008781c */ /* 0x000fe40003f6f018 */
[----:B------:R-:W-:Y:S02]  /*6eb0*/  CS2R R58, SRZ ;  /* 0x00000000003a7805 */ /* 0x000fe4000001ff00 */
[----:B------:R-:W-:Y:S02]  /*6ec0*/  LOP3.LUT P5, R83, R62, 0xff, RZ, 0xc0, !PT ;  /* 0x000000ff3e537812 */ /* 0x000fe400078ac0ff */
[----:B------:R-:W-:Y:S02]  /*6ed0*/  CS2R R56, SRZ ;  /* 0x0000000000387805 */ /* 0x000fe4000001ff00 */
[----:B------:R-:W-:Y:S01]  /*6ee0*/  @P6 SHF.L.U32 R4, R70, 0x1f, RZ ;  /* 0x0000001f46046819 */ /* 0x000fe200000006ff */
[----:B------:R-:W-:Y:S01]  /*6ef0*/  UIMAD.WIDE.U32 UR4, UR8, UR4, URZ ;  /* 0x00000004080472a5 */ /* 0x000fe2000f8e00ff */
[----:B------:R-:W-:Y:S02]  /*6f00*/  SEL R0, RZ, 0xffffffff, P4 ;  /* 0xffffffffff007807 */ /* 0x000fe40002000000 */
[----:B------:R-:W3:Y:S01]  /*6f10*/  @P6 SYNCS.PHASECHK.TRANS64.TRYWAIT P1, [UR44+0xc0], R4 ;  /* 0x0000c004ff0065a7 */ /* 0x000ee2000802112c */
[----:B------:R-:W-:Y:S01]  /*6f20*/  UISETP.NE.AND UP0, UPT, UR12, 0x1, UPT ;  /* 0x000000010c00788c */ /* 0x000fe2000bf05270 */
[----:B------:R-:W-:Y:S02]  /*6f30*/  P2R R84, PR, RZ, 0x40 ;  /* 0x00000040ff547803 */ /* 0x000fe40000000000 */
[----:B------:R-:W-:Y:S01]  /*6f40*/  UMOV UR4, UR5 ;  /* 0x0000000500047c82 */ /* 0x000fe20008000000 */
[----:B------:R-:W-:Y:S01]  /*6f50*/  @P3 SEL R0, R5, R0, !P5 ;  /* 0x0000000005003207 */ /* 0x000fe20006800000 */
[----:B------:R-:W-:Y:S03]  /*6f60*/  USHF.R.U32.HI UR4, URZ, UR6, UR4 ;  /* 0x00000006ff047299 */ /* 0x000fe60008011604 */
[----:B------:R-:W-:Y:S01]  /*6f70*/  LOP3.LUT R0, R0, 0x1, RZ, 0xc0, !PT ;  /* 0x0000000100007812 */ /* 0x000fe200078ec0ff */
[----:B------:R-:W-:Y:S02]  /*6f80*/  USEL UR4, UR8, UR4, !UP0 ;  /* 0x0000000408047287 */ /* 0x000fe4000c000000 */
[----:B------:R-:W-:Y:S01]  /*6f90*/  UISETP.NE.AND UP0, UPT, UR9, 0x1, UPT ;  /* 0x000000010900788c */ /* 0x000fe2000bf05270 */
[----:B------:R4:W2:Y:S03]  /*6fa0*/  SYNCS.PHASECHK.TRANS64.TRYWAIT P0, [R86+URZ+0x120], R3 ;  /* 0x00012003560075a7 */ /* 0x0008a600080011ff */
[----:B------:R-:W-:Y:S02]  /*6fb0*/  IMAD.U32 R81, RZ, RZ, UR4 ;  /* 0x00000004ff517e24 */ /* 0x000fe4000f8e00ff */
[----:B------:R-:W-:Y:S01]  /*6fc0*/  PLOP3.LUT P2, PT, PT, PT, UP0, 0x80, 0x8 ;  /* 0x000000000008781c */ /* 0x000fe20003f4f008 */
[----:B------:R-:W-:Y:S02]  /*6fd0*/  IMAD R7, RZ, RZ, -UR4 ;  /* 0x80000004ff077e24 */ /* 0x000fe4000f8e02ff */
[----:B------:R-:W-:Y:S02]  /*6fe0*/  IMAD.U32 R80, RZ, RZ, UR4 ;  /* 0x00000004ff507e24 */ /* 0x000fe4000f8e00ff */
[----:B------:R-:W-:Y:S01]  /*6ff0*/  IMAD R82, R7, UR12, R82 ;  /* 0x0000000c07527c24 */ /* 0x000fe2000f8e0252 */
[----:B---3--:R-:W-:Y:S01]  /*7000*/  @P6 SEL R87, RZ, 0x1, !P1 ;  /* 0x00000001ff576807 */ /* 0x008fe20004800000 */
[----:B-1----:R-:W-:Y:S07]  /*7010*/  UIMAD.WIDE.U32 UR6, UR4, UR10, URZ ;  /* 0x0000000a040672a5 */ /* 0x002fee000f8e00ff */
[----:B------:R-:W-:Y:S02]  /*7020*/  UMOV UR5, UR7 ;  /* 0x0000000700057c82 */ /* 0x000fe40008000000 */
[----:B------:R-:W-:Y:S06]  /*7030*/  USHF.R.U32.HI UR5, URZ, UR11, UR5 ;  /* 0x0000000bff057299 */ /* 0x000fec0008011605 */
[----:B------:R-:W-:Y:S02]  /*7040*/  SEL R81, R81, UR5, !P2 ;  /* 0x0000000551517c07 */ /* 0x000fe4000d000000 */
[----:B------:R-:W-:Y:S03]  /*7050*/  ISETP.NE.U32.AND P2, PT, R0, 0x1, PT ;  /* 0x000000010000780c */ /* 0x000fe60003f45070 */
[----:B------:R-:W-:Y:S01]  /*7060*/  IMAD.MOV R5, RZ, RZ, -R81 ;  /* 0x000000ffff057224 */ /* 0x000fe200078e0a51 */
[----:B------:R-:W-:Y:S03]  /*7070*/  P2R R89, PR, RZ, 0x4 ;  /* 0x00000004ff597803 */ /* 0x000fe60000000000 */
[----:B------:R-:W-:Y:S01]  /*7080*/  IMAD R80, R5, UR9, R80 ;  /* 0x0000000905507c24 */ /* 0x000fe2000f8e0250 */
[----:B--2-4-:R-:W-:Y:S06]  /*7090*/  @!P6 BRA `(.L_x_111) ;  /* 0x000000000058e947 */ /* 0x014fec0003800000 */
[----:B------:R-:W-:Y:S01]  /*70a0*/  IMAD.MOV.U32 R47, RZ, RZ, RZ ;  /* 0x000000ffff2f7224 */ /* 0x000fe200078e00ff */
[----:B------:R-:W-:Y:S01]  /*70b0*/  ISETP.NE.AND P1, PT, R87, RZ, PT ;  /* 0x000000ff5700720c */ /* 0x000fe20003f25270 */
[----:B------:R-:W-:Y:S01]  /*70c0*/  BSSY B0, `(.L_x_112) ;  /* 0x000000c000007945 */ /* 0x000fe20003800000 */
[----:B------:R-:W-:Y:S02]  /*70d0*/  CS2R R58, SRZ ;  /* 0x00000000003a7805 */ /* 0x000fe4000001ff00 */
[----:B------:R-:W-:Y:S02]  /*70e0*/  CS2R R56, SRZ ;  /* 0x0000000000387805 */ /* 0x000fe4000001ff00 */
[----:B------:R-:W-:Y:S02]  /*70f0*/  CS2R R54, SRZ ;  /* 0x0000000000367805 */ /* 0x000fe4000001ff00 */
[----:B------:R-:W-:Y:S02]  /*7100*/  CS2R R52, SRZ ;  /* 0x0000000000347805 */ /* 0x000fe4000001ff00 */
[----:B------:R-:W-:Y:S02]  /*7110*/  CS2R R50, SRZ ;  /* 0x0000000000327805 */ /* 0x000fe4000001ff00 */
[----:B------:R-:W-:Y:S02]  /*7120*/  CS2R R48, SRZ ;  /* 0x0000000000307805 */ /* 0x000fe4000001ff00 */
[----:B------:R-:W-:Y:S01]  /*7130*/  CS2R R44, SRZ ;  /* 0x00000000002c7805 */ /* 0x000fe2000001ff00 */
[----:B------:R-:W-:Y:S06]  /*7140*/  @P1 BRA `(.L_x_113) ;  /* 0x00000000000c1947 */ /* 0x000fec0003800000 */
[----:B------:R-:W-:Y:S04]  /*7150*/  SHF.L.U32 R5, R70, 0x1f, RZ ;  /* 0x0000001f46057819 */ /* 0x000fe800000006ff */
[----:B------:R-:W1:Y:S02]  /*7160*/  SYNCS.PHASECHK.TRANS64.TRYWAIT P1, [UR44+0xc0], R5 ;  /* 0x0000c005ff0075a7 */ /* 0x000e64000802112c */
[----:B-1----:R-:W-:Y:S05]  /*7170*/  @!P1 BRA `(.L_x_114) ;  /* 0x0000003400789947 */ /* 0x002fea0003800000 */
.L_x_113:
[----:B------:R-:W-:Y:S05]  /*7180*/  BSYNC B0 ;  /* 0x0000000000007941 */ /* 0x000fea0003800000 */
.L_x_112:
[----:B------:R-:W-:Y:S01]  /*7190*/  ISETP.NE.AND P1, PT, R89, RZ, PT ;  /* 0x000000ff5900720c */ /* 0x000fe20003f25270 */
[----:B------:R-:W-:Y:S11]  /*71a0*/  HFMA2 R88, -RZ, RZ, 0, 5.9604644775390625e-08 ;  /* 0x00000001ff587431 */ /* 0x000ff600000001ff */
[----:B------:R-:W-:Y:S01]  /*71b0*/  @!UPT UIADD3 URZ, UPT, UPT, URZ, URZ, URZ ;  /* 0x000000fffffff290 */ /* 0x000fe2000fffe0ff */
[----:B------:R2:W3:Y:S04]  /*71c0*/  @P1 LDS.128 R56, [R73] ;  /* 0x0000000049381984 */ /* 0x0004e80000000c00 */
[----:B------:R2:W4:Y:S04]  /*71d0*/  @P1 LDS.128 R52, [R72+0x10] ;  /* 0x0000100048341984 */ /* 0x0005280000000c00 */
[----:B------:R2:W1:Y:S04]  /*71e0*/  @P1 LDS.128 R48, [R71+0x20] ;  /* 0x0000200047301984 */ /* 0x0004680000000c00 */
[----:B------:R2:W1:Y:S02]  /*71f0*/  @P1 LDS.128 R44, [R85+0x30] ;  /* 0x00003000552c1984 */ /* 0x0004640000000c00 */
.L_x_111:
[----:B------:R-:W-:Y:S05]  /*7200*/  BSYNC B1 ;  /* 0x0000000000017941 */ /* 0x000fea0003800000 */
.L_x_110:
[----:B-1----:R-:W-:Y:S04]  /*7210*/  SHF.R.U32.HI R0, RZ, 0x15, R25 ;  /* 0x00000015ff007819 */ /* 0x002fe80000011619 */
[----:B------:R-:W-:Y:S01]  /*7220*/  LOP3.LUT P1, RZ, R0, 0x3, R63, 0x48, !PT ;  /* 0x0000000300ff7812 */ /* 0x000fe2000782483f */
[----:B------:R-:W-:Y:S01]  /*7230*/  @!UPT UIADD3 URZ, UPT, UPT, URZ, URZ, URZ ;  /* 0x000000fffffff290 */ /* 0x000fe2000fffe0ff */
[----:B------:R-:W-:Y:S11]  /*7240*/  @P0 BRA `(.L_x_115) ;  /* 0x0000000000080947 */ /* 0x000ff60003800000 */
[----:B------:R-:W1:Y:S02]  /*7250*/  SYNCS.PHASECHK.TRANS64.TRYWAIT P0, [R86+URZ+0x120], R3 ;  /* 0x00012003560075a7 */ /* 0x000e6400080011ff */
[----:B-1----:R-:W-:Y:S05]  /*7260*/  @!P0 BRA `(.L_x_116) ;  /* 0x0000003400548947 */ /* 0x002fea0003800000 */
.L_x_115:
[----:B------:R-:W-:Y:S05]  /*7270*/  @!P1 BRA `(.L_x_117) ;  /* 0x0000000000409947 */ /* 0x000fea0003800000 */
[----:B------:R-:W1:Y:S01]  /*7280*/  LDCU.64 UR8, c[0x4][0x70] ;  /* 0x01000e00ff0877ac */ /* 0x000e620008000a00 */
[----:B------:R-:W-:Y:S01]  /*7290*/  MOV R3, 0x0 ;  /* 0x0000000000037802 */ /* 0x000fe20000000f00 */
[----:B------:R-:W-:Y:S02]  /*72a0*/  HFMA2 R12, -RZ, RZ, 0, 5.9604644775390625e-08 ;  /* 0x00000001ff0c7431 */ /* 0x000fe400000001ff */
[----:B------:R-:W-:Y:S02]  /*72b0*/  IMAD.MOV.U32 R8, RZ, RZ, 0x192 ;  /* 0x00000192ff087424 */ /* 0x000fe400078e00ff */
[----:B------:R-:W-:Y:S01]  /*72c0*/  IMAD.MOV.U32 R13, RZ, RZ, RZ ;  /* 0x000000ffff0d7224 */ /* 0x000fe200078e00ff */
[----:B------:R-:W5:Y:S01]  /*72d0*/  LDCU.64 UR6, c[0x4][0x78] ;  /* 0x01000f00ff0677ac */ /* 0x000f620008000a00 */
[----:B------:R-:W2:Y:S01]  /*72e0*/  LDC.64 R2, c[0x4][R3] ;  /* 0x0100000003027b82 */ /* 0x000ea20000000a00 */
[----:B------:R-:W3:Y:S01]  /*72f0*/  LDCU.64 UR4, c[0x4][0x10] ;  /* 0x01000200ff0477ac */ /* 0x000ee20008000a00 */
[----:B-1----:R-:W-:Y:S01]  /*7300*/  MOV R5, UR9 ;  /* 0x0000000900057c02 */ /* 0x002fe20008000f00 */
[----:B------:R-:W-:Y:S01]  /*7310*/  IMAD.U32 R4, RZ, RZ, UR8 ;  /* 0x00000008ff047e24 */ /* 0x000fe2000f8e00ff */
[----:B-----5:R-:W-:Y:S01]  /*7320*/  MOV R7, UR7 ;  /* 0x0000000700077c02 */ /* 0x020fe20008000f00 */
[----:B------:R-:W-:Y:S01]  /*7330*/  IMAD.U32 R6, RZ, RZ, UR6 ;  /* 0x00000006ff067e24 */ /* 0x000fe2000f8e00ff */
[----:B---3--:R-:W-:Y:S01]  /*7340*/  MOV R11, UR5 ;  /* 0x00000005000b7c02 */ /* 0x008fe20008000f00 */
[----:B------:R-:W-:Y:S02]  /*7350*/  IMAD.U32 R10, RZ, RZ, UR4 ;  /* 0x00000004ff0a7e24 */ /* 0x000fe4000f8e00ff */
[----:B------:R-:W-:Y:S07]  /*7360*/  LEPC R20, `(.L_x_117) ;  /* 0x000000001014794e */ /* 0x000fee0000000000 */
[----:B--2-4-:R-:W-:Y:S05]  /*7370*/  CALL.ABS.NOINC R2 ;  /* 0x0000000002007343 */ /* 0x014fea0003c00000 */
.L_x_117:
[----:B---3--:R-:W-:Y:S01]  /*7380*/  LOP3.LUT R20, R56, 0xffffe000, RZ, 0xc0, !PT ;  /* 0xffffe00038147812 */ /* 0x008fe200078ec0ff */
[----:B------:R-:W-:Y:S05]  /*7390*/  WARPSYNC.ALL ;  /* 0x0000000000007948 */ /* 0x000fea0003800000 */
[----:B------:R-:W-:Y:S01]  /*73a0*/  R2UR UR4, R25 ;  /* 0x00000000190472ca */ /* 0x000fe200000e0000 */
[----:B------:R-:W-:Y:S01]  /*73b0*/  BSSY.RECONVERGENT B0, `(.L_x_118) ;  /* 0x0000060000007945 */ /* 0x000fe20003800200 */
[----:B------:R-:W-:Y:S02]  /*73c0*/  LOP3.LUT R21, R57, 0xffffe000, RZ, 0xc0, !PT ;  /* 0xffffe00039157812 */ /* 0x000fe400078ec0ff */
[----:B------:R-:W-:Y:S02]  /*73d0*/  LOP3.LUT R26, R58, 0xffffe000, RZ, 0xc0, !PT ;  /* 0xffffe0003a1a7812 */ /* 0x000fe400078ec0ff */
[----:B----4-:R-:W-:Y:S02]  /*73e0*/  LOP3.LUT R33, R52, 0xffffe000, RZ, 0xc0, !PT ;  /* 0xffffe00034217812 */ /* 0x010fe400078ec0ff */
[----:B------:R-:W-:Y:S05]  /*73f0*/  ISETP.NE.AND P0, PT, R75, RZ, PT ;  /* 0x000000ff4b00720c */ /* 0x000fea0003f05270 */
[----:B------:R-:W1:Y:S02]  /*7400*/  LDTM.x16 R4, tmem[UR4] ;  /* 0x00000004000479ee */ /* 0x000e640008240000 */
[C---:B-1----:R-:W-:Y:S01]  /*7410*/  FMUL R0, R24.reuse, R4 ;  /* 0x0000000418007220 */ /* 0x042fe20000400000 */
[C---:B------:R-:W-:Y:S01]  /*7420*/  FMUL R2, R24.reuse, R5 ;  /* 0x0000000518027220 */ /* 0x040fe20000400000 */
[C---:B------:R-:W-:Y:S01]  /*7430*/  FMUL R3, R24.reuse, R6 ;  /* 0x0000000618037220 */ /* 0x040fe20000400000 */
[----:B------:R-:W-:Y:S01]  /*7440*/  FMUL R7, R24, R7 ;  /* 0x0000000718077220 */ /* 0x000fe20000400000 */
[----:B------:R-:W-:Y:S01]  /*7450*/  FFMA R28, R27, R20, R0 ;  /* 0x000000141b1c7223 */ /* 0x000fe20000000000 */
[----:B------:R-:W-:Y:S01]  /*7460*/  LOP3.LUT R20, R59, 0xffffe000, RZ, 0xc0, !PT ;  /* 0xffffe0003b147812 */ /* 0x000fe200078ec0ff */
[C---:B------:R-:W-:Y:S01]  /*7470*/  FFMA R29, R27.reuse, R21, R2 ;  /* 0x000000151b1d7223 */ /* 0x040fe20000000002 */
[----:B------:R-:W-:Y:S01]  /*7480*/  LOP3.LUT R21, R54, 0xffffe000, RZ, 0xc0, !PT ;  /* 0xffffe00036157812 */ /* 0x000fe200078ec0ff */
[----:B------:R-:W-:Y:S01]  /*7490*/  FFMA R30, R27, R26, R3 ;  /* 0x0000001a1b1e7223 */ /* 0x000fe20000000003 */
[----:B------:R-:W-:Y:S01]  /*74a0*/  LOP3.LUT R26, R53, 0xffffe000, RZ, 0xc0, !PT ;  /* 0xffffe000351a7812 */ /* 0x000fe200078ec0ff */
[----:B------:R-:W-:Y:S01]  /*74b0*/  FFMA R31, R27, R20, R7 ;  /* 0x000000141b1f7223 */ /* 0x000fe20000000007 */
[----:B------:R-:W-:Y:S01]  /*74c0*/  LOP3.LUT R20, R55, 0xffffe000, RZ, 0xc0, !PT ;  /* 0xffffe00037147812 */ /* 0x000fe200078ec0ff */
[C---:B------:R-:W-:Y:S01]  /*74d0*/  FMUL R4, R24.reuse, R8 ;  /* 0x0000000818047220 */ /* 0x040fe20000400000 */
[----:B------:R-:W-:Y:S01]  /*74e0*/  F2FP.TF32.F32.PACK_B R28, R28 ;  /* 0x0000001cff1c723e */ /* 0x000fe200024050ff */
[C---:B------:R-:W-:Y:S01]  /*74f0*/  FMUL R5, R24.reuse, R9 ;  /* 0x0000000918057220 */ /* 0x040fe20000400000 */
[----:B------:R-:W-:Y:S01]  /*7500*/  F2FP.TF32.F32.PACK_B R29, R29 ;  /* 0x0000001dff1d723e */ /* 0x000fe200024050ff */
[C---:B------:R-:W-:Y:S01]  /*7510*/  FMUL R6, R24.reuse, R10 ;  /* 0x0000000a18067220 */ /* 0x040fe20000400000 */
[----:B------:R-:W-:Y:S01]  /*7520*/  FMUL R11, R24, R11 ;  /* 0x0000000b180b7220 */ /* 0x000fe20000400000 */
[----:B------:R-:W-:Y:S01]  /*7530*/  F2FP.TF32.F32.PACK_B R30, R30 ;  /* 0x0000001eff1e723e */ /* 0x000fe200024050ff */
[C---:B------:R-:W-:Y:S01]  /*7540*/  FFMA R4, R27.reuse, R33, R4 ;  /* 0x000000211b047223 */ /* 0x040fe20000000004 */
[----:B------:R-:W-:Y:S01]  /*7550*/  F2FP.TF32.F32.PACK_B R31, R31 ;  /* 0x0000001fff1f723e */ /* 0x000fe200024050ff */
[C---:B------:R-:W-:Y:S01]  /*7560*/  FFMA R5, R27.reuse, R26, R5 ;  /* 0x0000001a1b057223 */ /* 0x040fe20000000005 */
[C---:B------:R-:W-:Y:S01]  /*7570*/  FFMA R6, R27.reuse, R21, R6 ;  /* 0x000000151b067223 */ /* 0x040fe20000000006 */
[----:B------:R-:W-:Y:S01]  /*7580*/  FFMA R7, R27, R20, R11 ;  /* 0x000000141b077223 */ /* 0x000fe2000000000b */
[----:B------:R-:W-:Y:S01]  /*7590*/  LOP3.LUT R33, R48, 0xffffe000, RZ, 0xc0, !PT ;  /* 0xffffe00030217812 */ /* 0x000fe200078ec0ff */
[----:B------:R1:W-:Y:S01]  /*75a0*/  STS.128 [R73], R28 ;  /* 0x0000001c49007388 */ /* 0x0003e20000000c00 */
[----:B------:R-:W-:Y:S01]  /*75b0*/  LOP3.LUT R26, R49, 0xffffe000, RZ, 0xc0, !PT ;  /* 0xffffe000311a7812 */ /* 0x000fe200078ec0ff */
[C---:B------:R-:W-:Y:S01]  /*75c0*/  FMUL R8, R24.reuse, R12 ;  /* 0x0000000c18087220 */ /* 0x040fe20000400000 */
[----:B------:R-:W-:Y:S01]  /*75d0*/  FMUL R9, R24, R13 ;  /* 0x0000000d18097220 */ /* 0x000fe20000400000 */
[----:B------:R-:W-:Y:S01]  /*75e0*/  LOP3.LUT R21, R50, 0xffffe000, RZ, 0xc0, !PT ;  /* 0xffffe00032157812 */ /* 0x000fe200078ec0ff */
[C---:B------:R-:W-:Y:S01]  /*75f0*/  FMUL R10, R24.reuse, R14 ;  /* 0x0000000e180a7220 */ /* 0x040fe20000400000 */
[----:B------:R-:W-:Y:S01]  /*7600*/  LOP3.LUT R20, R51, 0xffffe000, RZ, 0xc0, !PT ;  /* 0xffffe00033147812 */ /* 0x000fe200078ec0ff */
[----:B------:R-:W-:Y:S01]  /*7610*/  FMUL R15, R24, R15 ;  /* 0x0000000f180f7220 */ /* 0x000fe20000400000 */
[----:B------:R-:W-:Y:S01]  /*7620*/  F2FP.TF32.F32.PACK_B R4, R4 ;  /* 0x00000004ff04723e */ /* 0x000fe200024050ff */
[C---:B------:R-:W-:Y:S01]  /*7630*/  FFMA R8, R27.reuse, R33, R8 ;  /* 0x000000211b087223 */ /* 0x040fe20000000008 */
[----:B------:R-:W-:Y:S01]  /*7640*/  F2FP.TF32.F32.PACK_B R5, R5 ;  /* 0x00000005ff05723e */ /* 0x000fe200024050ff */
[C---:B------:R-:W-:Y:S01]  /*7650*/  FFMA R9, R27.reuse, R26, R9 ;  /* 0x0000001a1b097223 */ /* 0x040fe20000000009 */
[----:B------:R-:W-:Y:S01]  /*7660*/  F2FP.TF32.F32.PACK_B R6, R6 ;  /* 0x00000006ff06723e */ /* 0x000fe200024050ff */
[C---:B------:R-:W-:Y:S01]  /*7670*/  FFMA R10, R27.reuse, R21, R10 ;  /* 0x000000151b0a7223 */ /* 0x040fe2000000000a */
[----:B------:R-:W-:Y:S01]  /*7680*/  F2FP.TF32.F32.PACK_B R7, R7 ;  /* 0x00000007ff07723e */ /* 0x000fe200024050ff */
[----:B------:R-:W-:Y:S01]  /*7690*/  FFMA R11, R27, R20, R15 ;  /* 0x000000141b0b7223 */ /* 0x000fe2000000000f */
[----:B------:R-:W-:Y:S01]  /*76a0*/  LOP3.LUT R33, R44, 0xffffe000, RZ, 0xc0, !PT ;  /* 0xffffe0002c217812 */ /* 0x000fe200078ec0ff */
[C---:B------:R-:W-:Y:S01]  /*76b0*/  FMUL R12, R24.reuse, R16 ;  /* 0x00000010180c7220 */ /* 0x040fe20000400000 */
[----:B------:R-:W-:Y:S01]  /*76c0*/  LOP3.LUT R26, R45, 0xffffe000, RZ, 0xc0, !PT ;  /* 0xffffe0002d1a7812 */ /* 0x000fe200078ec0ff */
[----:B------:R1:W-:Y:S01]  /*76d0*/  STS.128 [R72+0x10], R4 ;  /* 0x0000100448007388 */ /* 0x0003e20000000c00 */
        /* <DEDUP_REMOVED lines=13> */
[----:B------:R-:W-:Y:S02]  /*77b0*/  F2FP.TF32.F32.PACK_B R12, R12 ;  /* 0x0000000cff0c723e */ /* 0x000fe400024050ff */
[----:B------:R-:W-:Y:S01]  /*77c0*/  F2FP.TF32.F32.PACK_B R13, R13 ;  /* 0x0000000dff0d723e */ /* 0x000fe200024050ff */
[----:B------:R1:W-:Y:S01]  /*77d0*/  STS.128 [R71+0x20], R8 ;  /* 0x0000200847007388 */ /* 0x0003e20000000c00 */
[----:B------:R-:W-:Y:S02]  /*77e0*/  F2FP.TF32.F32.PACK_B R14, R14 ;  /* 0x0000000eff0e723e */ /* 0x000fe400024050ff */
[----:B------:R-:W-:Y:S05]  /*77f0*/  F2FP.TF32.F32.PACK_B R15, R15 ;  /* 0x0000000fff0f723e */ /* 0x000fea00024050ff */
[----:B------:R1:W-:Y:S01]  /*7800*/  STS.128 [R85+0x30], R12 ;  /* 0x0000300c55007388 */ /* 0x0003e20000000c00 */
[----:B------:R-:W-:Y:S01]  /*7810*/  @!PT LDS RZ, [RZ] ;  /* 0x00000000fffff984 */ /* 0x000fe20000000800 */
[----:B------:R-:W-:Y:S01]  /*7820*/  @!PT LDS RZ, [RZ] ;  /* 0x00000000fffff984 */ /* 0x000fe20000000800 */
[----:B------:R-:W-:Y:S01]  /*7830*/  @!PT LDS RZ, [RZ] ;  /* 0x00000000fffff984 */ /* 0x000fe20000000800 */
[----:B------:R-:W-:Y:S01]  /*7840*/  @!PT LDS RZ, [RZ] ;  /* 0x00000000fffff984 */ /* 0x000fe20000000800 */
[----:B------:R3:W-:Y:S07]  /*7850*/  MEMBAR.ALL.CTA ;  /* 0x0000000000007992 */ /* 0x0007ee0000008000 */
[----:B---3--:R-:W3:Y:S02]  /*7860*/  FENCE.VIEW.ASYNC.S ;  /* 0x00000000000073c6 */ /* 0x008ee40000000000 */
[----:B---3--:R-:W-:Y:S06]  /*7870*/  BAR.SYNC.DEFER_BLOCKING 0x1, 0x80 ;  /* 0x0042000000007b1d */ /* 0x008fec0000010000 */
[----:B------:R-:W-:Y:S05]  /*7880*/  @P0 BRA `(.L_x_119) ;  /* 0x0000000000480947 */ /* 0x000fea0003800000 */
[----:B------:R-:W-:Y:S01]  /*7890*/  UIADD3 UR4, UPT, UPT, UR44, 0x200, URZ ;  /* 0x000002002c047890 */ /* 0x000fe2000fffe0ff */
[----:B------:R-:W-:Y:S01]  /*78a0*/  R2UR UR10, R82 ;  /* 0x00000000520a72ca */ /* 0x000fe200000e0000 */
[----:B------:R-:W-:Y:S01]  /*78b0*/  UMOV UR9, UR46 ;  /* 0x0000002e00097c82 */ /* 0x000fe20008000000 */
[----:B------:R-:W-:Y:S01]  /*78c0*/  R2UR UR11, R80 ;  /* 0x00000000500b72ca */ /* 0x000fe200000e0000 */
[----:B------:R-:W-:Y:S01]  /*78d0*/  UIADD3 UR6, UPT, UPT, UR44, 0x1200, URZ ;  /* 0x000012002c067890 */ /* 0x000fe2000fffe0ff */
[----:B------:R-:W-:Y:S01]  /*78e0*/  R2UR UR12, R81 ;  /* 0x00000000510c72ca */ /* 0x000fe200000e0000 */
[----:B------:R-:W-:Y:S01]  /*78f0*/  IMAD.U32 R67, RZ, RZ, UR4 ;  /* 0x00000004ff437e24 */ /* 0x000fe2000f8e00ff */
[----:B------:R-:W-:Y:S02]  /*7900*/  UIADD3 UR4, UP0, UPT, UR62, 0x680, URZ ;  /* 0x000006803e047890 */ /* 0x000fe4000ff1e0ff */
[----:B------:R-:W-:Y:S02]  /*7910*/  UIADD3 UR7, UPT, UPT, UR46, 0x40, URZ ;  /* 0x000000402e077890 */ /* 0x000fe4000fffe0ff */
[----:B------:R-:W-:Y:S01]  /*7920*/  R2UR UR8, R67 ;  /* 0x00000000430872ca */ /* 0x000fe200000e0000 */
[----:B------:R-:W-:Y:S11]  /*7930*/  UIADD3.X UR5, UPT, UPT, URZ, UR63, URZ, UP0, !UPT ;  /* 0x0000003fff057290 */ /* 0x000ff600087fe4ff */
[----:B------:R-:W-:Y:S01]  /*7940*/  @!UPT UIADD3 URZ, UPT, UPT, URZ, URZ, URZ ;  /* 0x000000fffffff290 */ /* 0x000fe2000fffe0ff */
[----:B------:R3:W-:Y:S02]  /*7950*/  UTMASTG.4D.IM2COL [UR8], [UR4] ;  /* 0x00000008040073b5 */ /* 0x0007e40008058000 */
[----:B---3--:R-:W-:Y:S01]  /*7960*/  UMOV UR8, UR6 ;  /* 0x0000000600087c82 */ /* 0x008fe20008000000 */
[----:B------:R-:W-:Y:S02]  /*7970*/  UMOV UR9, UR7 ;  /* 0x0000000700097c82 */ /* 0x000fe40008000000 */
[----:B------:R3:W-:Y:S01]  /*7980*/  UTMASTG.4D.IM2COL [UR8], [UR4] ;  /* 0x00000008040073b5 */ /* 0x0007e20008058000 */
[----:B------:R0:W-:Y:S01]  /*7990*/  UTMACMDFLUSH ;  /* 0x00000000000079b7 */ /* 0x0001e20000000000 */
[----:B---3--:R-:W-:Y:S04]  /*79a0*/  DEPBAR.LE SB0, 0x1 ;  /* 0x000080400000791a */ /* 0x008fe80000000000 */
.L_x_119:
[----:B------:R-:W-:Y:S05]  /*79b0*/  BSYNC.RECONVERGENT B0 ;  /* 0x0000000000007941 */ /* 0x000fea0003800200 */
.L_x_118:
[----:B------:R-:W-:Y:S01]  /*79c0*/  BAR.SYNC.DEFER_BLOCKING 0x1, 0x80 ;  /* 0x0042000000007b1d */ /* 0x000fe20000010000 */
[----:B------:R-:W-:Y:S01]  /*79d0*/  ISETP.NE.AND P1, PT, R84, RZ, PT ;  /* 0x000000ff5400720c */ /* 0x000fe20003f25270 */
[----:B------:R-:W-:Y:S01]  /*79e0*/  UISETP.NE.AND UP0, UPT, UR48, URZ, UPT ;  /* 0x000000ff3000728c */ /* 0x000fe2000bf05270 */
[----:B------:R-:W-:Y:S11]  /*79f0*/  LEA R3, R88, UR44, 0x3 ;  /* 0x0000002c58037c11 */ /* 0x000ff6000f8e18ff */
[----:B-1----:R-:W-:Y:S01]  /*7a00*/  @P1 SHF.L.U32 R4, R70, 0x1f, RZ ;  /* 0x0000001f46041819 */ /* 0x002fe200000006ff */
[----:B------:R-:W-:Y:S06]  /*7a10*/  BRA.U !UP0, `(.L_x_120) ;  /* 0x0000000108247547 */ /* 0x000fec000b800000 */
[----:B------:R-:W1:Y:S01]  /*7a20*/  S2R R0, SR_CgaCtaId ;  /* 0x0000000000007919 */ /* 0x000e620000008800 */
[----:B------:R-:W-:Y:S01]  /*7a30*/  IMAD.U32 R2, RZ, RZ, UR47 ;  /* 0x0000002fff027e24 */ /* 0x000fe2000f8e00ff */
[----:B------:R-:W-:Y:S04]  /*7a40*/  UIADD3 UR4, UPT, UPT, UR47, 0x1, URZ ;  /* 0x000000012f047890 */ /* 0x000fe8000fffe0ff */
[----:B------:R-:W-:Y:S01]  /*7a50*/  @P1 LEA R2, R2, UR44, 0x3 ;  /* 0x0000002c02021c11 */ /* 0x000fe2000f8e18ff */
[----:B------:R-:W-:Y:S04]  /*7a60*/  UISETP.NE.AND UP0, UPT, UR4, 0x4, UPT ;  /* 0x000000040400788c */ /* 0x000fe8000bf05270 */
[----:B------:R-:W-:Y:S01]  /*7a70*/  @P1 VIADD R5, R2, 0xe0 ;  /* 0x000000e002051836 */ /* 0x000fe20000000000 */
[----:B------:R-:W-:Y:S04]  /*7a80*/  USEL UR47, UR4, URZ, UP0 ;  /* 0x000000ff042f7287 */ /* 0x000fe80008000000 */
[----:B-1----:R-:W-:Y:S04]  /*7a90*/  @P1 PRMT R0, R0, 0x654, R5 ;  /* 0x0000065400001816 */ /* 0x002fe80000000005 */
[----:B------:R1:W-:Y:S04]  /*7aa0*/  @P1 SYNCS.ARRIVE.TRANS64.RED.A1T0 RZ, [R0+URZ], RZ ;  /* 0x000000ff00ff19a7 */ /* 0x0003e800081004ff */
.L_x_120:
[----:B------:R-:W3:Y:S01]  /*7ab0*/  @P1 SYNCS.PHASECHK.TRANS64.TRYWAIT P0, [R3+URZ+0xc0], R4 ;  /* 0x0000c004030015a7 */ /* 0x000ee200080011ff */
[----:B------:R-:W-:Y:S01]  /*7ac0*/  BSSY B1, `(.L_x_121) ;  /* 0x0000016000017945 */ /* 0x000fe20003800000 */
[----:B---3--:R-:W-:Y:S03]  /*7ad0*/  @P1 SEL R87, RZ, 0x1, !P0 ;  /* 0x00000001ff571807 */ /* 0x008fe60004000000 */
[----:B------:R-:W-:Y:S05]  /*7ae0*/  @!P1 BRA `(.L_x_122) ;  /* 0x00000000004c9947 */ /* 0x000fea0003800000 */
[----:B------:R-:W-:Y:S01]  /*7af0*/  ISETP.NE.AND P0, PT, R87, RZ, PT ;  /* 0x000000ff5700720c */ /* 0x000fe20003f05270 */
[----:B------:R-:W-:Y:S01]  /*7b00*/  BSSY B0, `(.L_x_123) ;  /* 0x000000b000007945 */ /* 0x000fe20003800000 */
[----:B------:R-:W-:Y:S11]  /*7b10*/  ISETP.NE.AND P1, PT, R89, RZ, PT ;  /* 0x000000ff5900720c */ /* 0x000ff60003f25270 */
[----:B------:R-:W-:Y:S02]  /*7b20*/  @!UPT UIADD3 URZ, UPT, UPT, URZ, URZ, URZ ;  /* 0x000000fffffff290 */ /* 0x000fe4000fffe0ff */
[C---:B------:R-:W-:Y:S01]  /*7b30*/  @P1 IMAD R6, R88.reuse, 0x2000, R73 ;  /* 0x0000200058061824 */ /* 0x040fe200078e0249 */
[C---:B------:R-:W-:Y:S01]  /*7b40*/  @P1 LEA R4, R88.reuse, R71, 0xd ;  /* 0x0000004758041211 */ /* 0x040fe200078e68ff */
[C---:B------:R-:W-:Y:S02]  /*7b50*/  @P1 IMAD R5, R88.reuse, 0x2000, R72 ;  /* 0x0000200058051824 */ /* 0x040fe400078e0248 */
[----:B------:R-:W-:Y:S01]  /*7b60*/  @P1 IMAD R2, R88, 0x2000, R85 ;  /* 0x0000200058021824 */ /* 0x000fe200078e0255 */
[----:B------:R-:W-:Y:S06]  /*7b70*/  @P0 BRA `(.L_x_124) ;  /* 0x00000000000c0947 */ /* 0x000fec0003800000 */
[----:B-1----:R-:W-:Y:S04]  /*7b80*/  SHF.L.U32 R0, R70, 0x1f, RZ ;  /* 0x0000001f46007819 */ /* 0x002fe800000006ff */
[----:B------:R-:W1:Y:S02]  /*7b90*/  SYNCS.PHASECHK.TRANS64.TRYWAIT P0, [R3+URZ+0xc0], R0 ;  /* 0x0000c000030075a7 */ /* 0x000e6400080011ff */
[----:B-1----:R-:W-:Y:S05]  /*7ba0*/  @!P0 BRA `(.L_x_125) ;  /* 0x0000002c00188947 */ /* 0x002fea0003800000 */
.L_x_124:
[----:B------:R-:W-:Y:S05]  /*7bb0*/  BSYNC B0 ;  /* 0x0000000000007941 */ /* 0x000fea0003800000 */
.L_x_123:
[----:B------:R-:W-:Y:S02]  /*7bc0*/  ISETP.NE.AND P0, PT, R89, RZ, PT ;  /* 0x000000ff5900720c */ /* 0x000fe40003f05270 */
[----:B------:R-:W-:Y:S11]  /*7bd0*/  IADD3 R88, PT, PT, R88, 0x1, RZ ;  /* 0x0000000158587810 */ /* 0x000ff60007ffe0ff */
[----:B------:R3:W4:Y:S04]  /*7be0*/  @P0 LDS.128 R56, [R6] ;  /* 0x0000000006380984 */ /* 0x0007280000000c00 */
[----:B------:R3:W1:Y:S04]  /*7bf0*/  @P0 LDS.128 R52, [R5+0x10] ;  /* 0x0000100005340984 */ /* 0x0006680000000c00 */
[----:B------:R3:W1:Y:S04]  /*7c00*/  @P0 LDS.128 R48, [R4+0x20] ;  /* 0x0000200004300984 */ /* 0x0006680000000c00 */
[----:B------:R3:W1:Y:S02]  /*7c10*/  @P0 LDS.128 R44, [R2+0x30] ;  /* 0x00003000022c0984 */ /* 0x0006640000000c00 */
.L_x_122:
[----:B------:R-:W-:Y:S05]  /*7c20*/  BSYNC B1 ;  /* 0x0000000000017941 */ /* 0x000fea0003800000 */
.L_x_121:
[----:B-1----:R-:W-:Y:S05]  /*7c30*/  VIADD R0, R25, 0x10 ;  /* 0x0000001019007836 */ /* 0x002fea0000000000 */
[----:B------:R-:W-:Y:S04]  /*7c40*/  SHF.R.U32.HI R0, RZ, 0x15, R0 ;  /* 0x00000015ff007819 */ /* 0x000fe80000011600 */
[----:B------:R-:W-:Y:S11]  /*7c50*/  LOP3.LUT P0, RZ, R0, 0x3, R63, 0x48, !PT ;  /* 0x0000000300ff7812 */ /* 0x000ff6000780483f */
[----:B------:R-:W-:Y:S02]  /*7c60*/  @!UPT UIADD3 URZ, UPT, UPT, URZ, URZ, URZ ;  /* 0x000000fffffff290 */ /* 0x000fe4000fffe0ff */
[----:B------:R-:W-:Y:S05]  /*7c70*/  @!P0 BRA `(.L_x_126) ;  /* 0x0000000000408947 */ /* 0x000fea0003800000 */
[----:B------:R-:W1:Y:S01]  /*7c80*/  LDCU.64 UR8, c[0x4][0x70] ;  /* 0x01000e00ff0877ac */ /* 0x000e620008000a00 */
[----:B------:R-:W-:Y:S01]  /*7c90*/  MOV R3, 0x0 ;  /* 0x0000000000037802 */ /* 0x000fe20000000f00 */
[----:B------:R-:W-:Y:S02]  /*7ca0*/  HFMA2 R12, -RZ, RZ, 0, 5.9604644775390625e-08 ;  /* 0x00000001ff0c7431 */ /* 0x000fe400000001ff */
[----:B------:R-:W-:Y:S02]  /*7cb0*/  IMAD.MOV.U32 R8, RZ, RZ, 0x192 ;  /* 0x00000192ff087424 */ /* 0x000fe400078e00ff */
[----:B------:R-:W-:Y:S01]  /*7cc0*/  IMAD.MOV.U32 R13, RZ, RZ, RZ ;  /* 0x000000ffff0d7224 */ /* 0x000fe200078e00ff */
[----:B------:R-:W5:Y:S01]  /*7cd0*/  LDCU.64 UR6, c[0x4][0x78] ;  /* 0x01000f00ff0677ac */ /* 0x000f620008000a00 */
[----:B---3--:R-:W3:Y:S01]  /*7ce0*/  LDC.64 R2, c[0x4][R3] ;  /* 0x0100000003027b82 */ /* 0x008ee20000000a00 */
[----:B------:R-:W2:Y:S01]  /*7cf0*/  LDCU.64 UR4, c[0x4][0x10] ;  /* 0x01000200ff0477ac */ /* 0x000ea20008000a00 */
[----:B-1----:R-:W-:Y:S01]  /*7d00*/  MOV R5, UR9 ;  /* 0x0000000900057c02 */ /* 0x002fe20008000f00 */
[----:B------:R-:W-:Y:S01]  /*7d10*/  IMAD.U32 R4, RZ, RZ, UR8 ;  /* 0x00000008ff047e24 */ /* 0x000fe2000f8e00ff */
[----:B-----5:R-:W-:Y:S01]  /*7d20*/  MOV R7, UR7 ;  /* 0x0000000700077c02 */ /* 0x020fe20008000f00 */
[----:B------:R-:W-:Y:S01]  /*7d30*/  IMAD.U32 R6, RZ, RZ, UR6 ;  /* 0x00000006ff067e24 */ /* 0x000fe2000f8e00ff */
[----:B--2---:R-:W-:Y:S01]  /*7d40*/  MOV R11, UR5 ;  /* 0x00000005000b7c02 */ /* 0x004fe20008000f00 */
[----:B------:R-:W-:Y:S02]  /*7d50*/  IMAD.U32 R10, RZ, RZ, UR4 ;  /* 0x00000004ff0a7e24 */ /* 0x000fe4000f8e00ff */
[----:B------:R-:W-:Y:S07]  /*7d60*/  LEPC R20, `(.L_x_126) ;  /* 0x000000001014794e */ /* 0x000fee0000000000 */
[----:B---34-:R-:W-:Y:S05]  /*7d70*/  CALL.ABS.NOINC R2 ;  /* 0x0000000002007343 */ /* 0x018fea0003c00000 */
.L_x_126:
[----:B----4-:R-:W-:Y:S01]  /*7d80*/  LOP3.LUT R20, R56, 0xffffe000, RZ, 0xc0, !PT ;  /* 0xffffe00038147812 */ /* 0x010fe200078ec0ff */
[----:B------:R-:W-:Y:S05]  /*7d90*/  WARPSYNC.ALL ;  /* 0x0000000000007948 */ /* 0x000fea0003800000 */
[----:B------:R-:W-:Y:S01]  /*7da0*/  R2UR UR4, R25 ;  /* 0x00000000190472ca */ /* 0x000fe200000e0000 */
[----:B------:R-:W1:Y:S01]  /*7db0*/  S2R R90, SR_CgaCtaId ;  /* 0x00000000005a7919 */ /* 0x000e620000008800 */
[----:B------:R-:W-:Y:S01]  /*7dc0*/  LOP3.LUT R21, R57, 0xffffe000, RZ, 0xc0, !PT ;  /* 0xffffe00039157812 */ /* 0x000fe200078ec0ff */
[----:B------:R-:W-:Y:S01]  /*7dd0*/  IMAD.U32 R40, RZ, RZ, UR47 ;  /* 0x0000002fff287e24 */ /* 0x000fe2000f8e00ff */
[----:B------:R-:W-:Y:S01]  /*7de0*/  LOP3.LUT R41, R58, 0xffffe000, RZ, 0xc0, !PT ;  /* 0xffffe0003a297812 */ /* 0x000fe200078ec0ff */
[----:B------:R-:W-:Y:S01]  /*7df0*/  BSSY.RECONVERGENT B0, `(.L_x_127) ;  /* 0x0000061000007945 */ /* 0x000fe20003800200 */
[----:B------:R-:W-:Y:S02]  /*7e00*/  LOP3.LUT R26, R48, 0xffffe000, RZ, 0xc0, !PT ;  /* 0xffffe000301a7812 */ /* 0x000fe400078ec0ff */
[----:B------:R-:W-:Y:S02]  /*7e10*/  ISETP.NE.AND P6, PT, R84, RZ, PT ;  /* 0x000000ff5400720c */ /* 0x000fe40003fc5270 */
[----:B------:R-:W-:Y:S03]  /*7e20*/  ISETP.NE.AND P0, PT, R75, RZ, PT ;  /* 0x000000ff4b00720c */ /* 0x000fe60003f05270 */
[----:B---3--:R-:W3:Y:S08]  /*7e30*/  LDTM.x16 R4, tmem[UR4+0x10] ;  /* 0x00001004000479ee */ /* 0x008ef00008240000 */
[----:B------:R-:W-:Y:S02]  /*7e40*/  @P6 LEA R40, R40, UR44, 0x3 ;  /* 0x0000002c28286c11 */ /* 0x000fe4000f8e18ff */
[----:B------:R-:W-:Y:S03]  /*7e50*/  @P6 SHF.L.U32 R93, R70, 0x1f, RZ ;  /* 0x0000001f465d6819 */ /* 0x000fe600000006ff */
[----:B------:R-:W-:Y:S01]  /*7e60*/  @P6 VIADD R91, R40, 0xe0 ;  /* 0x000000e0285b6836 */ /* 0x000fe20000000000 */
[----:B------:R-:W-:Y:S04]  /*7e70*/  LEA R40, R88, UR44, 0x3 ;  /* 0x0000002c58287c11 */ /* 0x000fe8000f8e18ff */
[----:B-1----:R-:W-:Y:S01]  /*7e80*/  @P6 PRMT R91, R90, 0x654, R91 ;  /* 0x000006545a5b6816 */ /* 0x002fe2000000005b */
[C---:B---3--:R-:W-:Y:S01]  /*7e90*/  FMUL R0, R24.reuse, R4 ;  /* 0x0000000418007220 */ /* 0x048fe20000400000 */
[C---:B------:R-:W-:Y:S01]  /*7ea0*/  FMUL R2, R24.reuse, R5 ;  /* 0x0000000518027220 */ /* 0x040fe20000400000 */
[C---:B------:R-:W-:Y:S01]  /*7eb0*/  FMUL R3, R24.reuse, R10 ;  /* 0x0000000a18037220 */ /* 0x040fe20000400000 */
[----:B------:R-:W-:Y:S01]  /*7ec0*/  FMUL R4, R24, R11 ;  /* 0x0000000b18047220 */ /* 0x000fe20000400000 */
[C---:B------:R-:W-:Y:S01]  /*7ed0*/  FFMA R28, R27.reuse, R20, R0 ;  /* 0x000000141b1c7223 */ /* 0x040fe20000000000 */
[----:B------:R-:W-:Y:S01]  /*7ee0*/  LOP3.LUT R20, R52, 0xffffe000, RZ, 0xc0, !PT ;  /* 0xffffe00034147812 */ /* 0x000fe200078ec0ff */
[----:B------:R-:W-:Y:S01]  /*7ef0*/  FFMA R29, R27, R21, R2 ;  /* 0x000000151b1d7223 */ /* 0x000fe20000000002 */
[----:B------:R-:W-:Y:S01]  /*7f00*/  LOP3.LUT R21, R59, 0xffffe000, RZ, 0xc0, !PT ;  /* 0xffffe0003b157812 */ /* 0x000fe200078ec0ff */
[C---:B------:R-:W-:Y:S01]  /*7f10*/  FMUL R0, R24.reuse, R6 ;  /* 0x0000000618007220 */ /* 0x040fe20000400000 */
[----:B------:R-:W-:Y:S01]  /*7f20*/  F2FP.TF32.F32.PACK_B R28, R28 ;  /* 0x0000001cff1c723e */ /* 0x000fe200024050ff */
[C---:B------:R-:W-:Y:S01]  /*7f30*/  FMUL R2, R24.reuse, R7 ;  /* 0x0000000718027220 */ /* 0x040fe20000400000 */
[----:B------:R-:W-:Y:S01]  /*7f40*/  F2FP.TF32.F32.PACK_B R29, R29 ;  /* 0x0000001dff1d723e */ /* 0x000fe200024050ff */
[----:B------:R-:W-:Y:S01]  /*7f50*/  FFMA R30, R27, R41, R0 ;  /* 0x000000291b1e7223 */ /* 0x000fe20000000000 */
[----:B------:R-:W-:Y:S01]  /*7f60*/  LOP3.LUT R41, R55, 0xffffe000, RZ, 0xc0, !PT ;  /* 0xffffe00037297812 */ /* 0x000fe200078ec0ff */
[----:B------:R-:W-:Y:S01]  /*7f70*/  FFMA R31, R27, R21, R2 ;  /* 0x000000151b1f7223 */ /* 0x000fe20000000002 */
[----:B------:R-:W-:Y:S01]  /*7f80*/  LOP3.LUT R21, R53, 0xffffe000, RZ, 0xc0, !PT ;  /* 0xffffe00035157812 */ /* 0x000fe200078ec0ff */
[C---:B------:R-:W-:Y:S01]  /*7f90*/  FMUL R0, R24.reuse, R8 ;  /* 0x0000000818007220 */ /* 0x040fe20000400000 */
[----:B------:R-:W-:Y:S01]  /*7fa0*/  F2FP.TF32.F32.PACK_B R30, R30 ;  /* 0x0000001eff1e723e */ /* 0x000fe200024050ff */
[----:B------:R-:W-:Y:S01]  /*7fb0*/  FMUL R2, R24, R9 ;  /* 0x0000000918027220 */ /* 0x000fe20000400000 */
[----:B------:R-:W-:Y:S01]  /*7fc0*/  F2FP.TF32.F32.PACK_B R31, R31 ;  /* 0x0000001fff1f723e */ /* 0x000fe200024050ff */
[C---:B------:R-:W-:Y:S01]  /*7fd0*/  FFMA R32, R27.reuse, R20, R0 ;  /* 0x000000141b207223 */ /* 0x040fe20000000000 */
[----:B------:R-:W-:Y:S01]  /*7fe0*/  LOP3.LUT R20, R54, 0xffffe000, RZ, 0xc0, !PT ;  /* 0xffffe00036147812 */ /* 0x000fe200078ec0ff */
[----:B------:R-:W-:Y:S01]  /*7ff0*/  FFMA R33, R27, R21, R2 ;  /* 0x000000151b217223 */ /* 0x000fe20000000002 */
[C---:B------:R-:W-:Y:S01]  /*8000*/  FMUL R5, R24.reuse, R12 ;  /* 0x0000000c18057220 */ /* 0x040fe20000400000 */
[----:B------:R1:W-:Y:S01]  /*8010*/  STS.128 [R73+0x2000], R28 ;  /* 0x0020001c49007388 */ /* 0x0003e20000000c00 */
[----:B------:R-:W-:Y:S01]  /*8020*/  LOP3.LUT R21, R49, 0xffffe000, RZ, 0xc0, !PT ;  /* 0xffffe00031157812 */ /* 0x000fe200078ec0ff */
[C---:B------:R-:W-:Y:S01]  /*8030*/  FFMA R34, R27.reuse, R20, R3 ;  /* 0x000000141b227223 */ /* 0x040fe20000000003 */
[----:B------:R-:W-:Y:S01]  /*8040*/  FFMA R35, R27, R41, R4 ;  /* 0x000000291b237223 */ /* 0x000fe20000000004 */
        /* <DEDUP_REMOVED lines=22> */
[----:B------:R-:W-:Y:S02]  /*81b0*/  F2FP.TF32.F32.PACK_B R36, R36 ;  /* 0x00000024ff24723e */ /* 0x000fe400024050ff */
[----:B------:R-:W-:Y:S02]  /*81c0*/  F2FP.TF32.F32.PACK_B R37, R37 ;  /* 0x00000025ff25723e */ /* 0x000fe400024050ff */
[----:B------:R-:W-:Y:S01]  /*81d0*/  F2FP.TF32.F32.PACK_B R38, R38 ;  /* 0x00000026ff26723e */ /* 0x000fe200024050ff */
[C---:B-1----:R-:W-:Y:S01]  /*81e0*/  FFMA R28, R27.reuse, R20, R9 ;  /* 0x000000141b1c7223 */ /* 0x042fe20000000009 */
[----:B------:R-:W-:Y:S01]  /*81f0*/  F2FP.TF32.F32.PACK_B R39, R39 ;  /* 0x00000027ff27723e */ /* 0x000fe200024050ff */
[C---:B------:R-:W-:Y:S01]  /*8200*/  FFMA R29, R27.reuse, R21, R10 ;  /* 0x000000151b1d7223 */ /* 0x040fe2000000000a */
[C---:B------:R-:W-:Y:S01]  /*8210*/  FFMA R30, R27.reuse, R26, R11 ;  /* 0x0000001a1b1e7223 */ /* 0x040fe2000000000b */
[----:B------:R-:W-:Y:S01]  /*8220*/  FFMA R31, R27, R41, R12 ;  /* 0x000000291b1f7223 */ /* 0x000fe2000000000c */
[----:B------:R-:W-:Y:S01]  /*8230*/  F2FP.TF32.F32.PACK_B R28, R28 ;  /* 0x0000001cff1c723e */ /* 0x000fe200024050ff */
[----:B------:R3:W-:Y:S01]  /*8240*/  STS.128 [R71+0x2020], R36 ;  /* 0x0020202447007388 */ /* 0x0007e20000000c00 */
[----:B------:R-:W-:Y:S02]  /*8250*/  F2FP.TF32.F32.PACK_B R29, R29 ;  /* 0x0000001dff1d723e */ /* 0x000fe400024050ff */
        /* <DEDUP_REMOVED lines=8> */
[----:B-1----:R-:W1:Y:S02]  /*82e0*/  FENCE.VIEW.ASYNC.S ;  /* 0x00000000000073c6 */ /* 0x002e640000000000 */
[----:B-1----:R-:W-:Y:S06]  /*82f0*/  BAR.SYNC.DEFER_BLOCKING 0x1, 0x80 ;  /* 0x0042000000007b1d */ /* 0x002fec0000010000 */
[----:B------:R-:W-:Y:S05]  /*8300*/  @P0 BRA `(.L_x_128) ;  /* 0x00000000003c0947 */ /* 0x000fea0003800000 */
[----:B------:R-:W-:Y:S01]  /*8310*/  R2UR UR10, R82 ;  /* 0x00000000520a72ca */ /* 0x000fe200000e0000 */
[----:B------:R-:W-:Y:S01]  /*8320*/  UIADD3 UR4, UP0, UPT, UR62, 0x680, URZ ;  /* 0x000006803e047890 */ /* 0x000fe2000ff1e0ff */
[----:B------:R-:W-:Y:S01]  /*8330*/  R2UR UR11, R80 ;  /* 0x00000000500b72ca */ /* 0x000fe200000e0000 */
[----:B------:R-:W-:Y:S01]  /*8340*/  UIADD3 UR8, UPT, UPT, UR44, 0x2200, URZ ;  /* 0x000022002c087890 */ /* 0x000fe2000fffe0ff */
[----:B------:R-:W-:Y:S01]  /*8350*/  R2UR UR12, R81 ;  /* 0x00000000510c72ca */ /* 0x000fe200000e0000 */
[----:B------:R-:W-:Y:S02]  /*8360*/  UIADD3 UR9, UPT, UPT, UR46, 0x10, URZ ;  /* 0x000000102e097890 */ /* 0x000fe4000fffe0ff */
[----:B------:R-:W-:Y:S02]  /*8370*/  UIADD3.X UR5, UPT, UPT, URZ, UR63, URZ, UP0, !UPT ;  /* 0x0000003fff057290 */ /* 0x000fe400087fe4ff */
[----:B------:R-:W-:Y:S02]  /*8380*/  UIADD3 UR6, UPT, UPT, UR44, 0x3200, URZ ;  /* 0x000032002c067890 */ /* 0x000fe4000fffe0ff */
[----:B------:R-:W-:Y:S06]  /*8390*/  UIADD3 UR7, UPT, UPT, UR46, 0x50, URZ ;  /* 0x000000502e077890 */ /* 0x000fec000fffe0ff */
[----:B------:R1:W-:Y:S02]  /*83a0*/  UTMASTG.4D.IM2COL [UR8], [UR4] ;  /* 0x00000008040073b5 */ /* 0x0003e40008058000 */
[----:B-1----:R-:W-:Y:S01]  /*83b0*/  UMOV UR8, UR6 ;  /* 0x0000000600087c82 */ /* 0x002fe20008000000 */
[----:B------:R-:W-:Y:S02]  /*83c0*/  UMOV UR9, UR7 ;  /* 0x0000000700097c82 */ /* 0x000fe40008000000 */
[----:B------:R1:W-:Y:S01]  /*83d0*/  UTMASTG.4D.IM2COL [UR8], [UR4] ;  /* 0x00000008040073b5 */ /* 0x0003e20008058000 */
[----:B------:R0:W-:Y:S01]  /*83e0*/  UTMACMDFLUSH ;  /* 0x00000000000079b7 */ /* 0x0001e20000000000 */
[----:B-1----:R-:W-:Y:S04]  /*83f0*/  DEPBAR.LE SB0, 0x1 ;  /* 0x000080400000791a */ /* 0x002fe80000000000 */
.L_x_128:
[----:B------:R-:W-:Y:S05]  /*8400*/  BSYNC.RECONVERGENT B0 ;  /* 0x0000000000007941 */ /* 0x000fea0003800200 */
.L_x_127:
[----:B------:R-:W-:Y:S01]  /*8410*/  BAR.SYNC.DEFER_BLOCKING 0x1, 0x80 ;  /* 0x0042000000007b1d */ /* 0x000fe20000010000 */
[----:B------:R-:W-:Y:S04]  /*8420*/  UIADD3 UR4, UPT, UPT, UR47, 0x1, URZ ;  /* 0x000000012f047890 */ /* 0x000fe8000fffe0ff */
[----:B------:R-:W-:Y:S04]  /*8430*/  UISETP.NE.AND UP0, UPT, UR4, 0x4, UPT ;  /* 0x000000040400788c */ /* 0x000fe8000bf05270 */
[----:B------:R-:W-:Y:S01]  /*8440*/  USEL UR45, UR4, URZ, UP0 ;  /* 0x000000ff042d7287 */ /* 0x000fe20008000000 */
[----:B------:R1:W-:Y:S01]  /*8450*/  @P6 SYNCS.ARRIVE.TRANS64.RED.A1T0 RZ, [R91+URZ], RZ ;  /* 0x000000ff5bff69a7 */ /* 0x0003e200081004ff */
[----:B------:R-:W-:Y:S01]  /*8460*/  BSSY B1, `(.L_x_129) ;  /* 0x0000017000017945 */ /* 0x000fe20003800000 */
[----:B------:R-:W4:Y:S02]  /*8470*/  @P6 SYNCS.PHASECHK.TRANS64.TRYWAIT P0, [R40+URZ+0xc0], R93 ;  /* 0x0000c05d280065a7 */ /* 0x000f2400080011ff */
[----:B----4-:R-:W-:Y:S01]  /*8480*/  @P6 SEL R87, RZ, 0x1, !P0 ;  /* 0x00000001ff576807 */ /* 0x010fe20004000000 */
[----:B-1----:R-:W-:Y:S06]  /*8490*/  @!P6 BRA `(.L_x_130) ;  /* 0x00000000004ce947 */ /* 0x002fec0003800000 */
        /* <DEDUP_REMOVED lines=9> */
[----:B------:R-:W-:Y:S04]  /*8530*/  SHF.L.U32 R5, R70, 0x1f, RZ ;  /* 0x0000001f46057819 */ /* 0x000fe800000006ff */
[----:B------:R-:W1:Y:S02]  /*8540*/  SYNCS.PHASECHK.TRANS64.TRYWAIT P0, [R40+URZ+0xc0], R5 ;  /* 0x0000c005280075a7 */ /* 0x000e6400080011ff */
[----:B-1----:R-:W-:Y:S05]  /*8550*/  @!P0 BRA `(.L_x_133) ;  /* 0x0000002000c08947 */ /* 0x002fea0003800000 */
.L_x_132:
[----:B------:R-:W-:Y:S05]  /*8560*/  BSYNC B0 ;  /* 0x0000000000007941 */ /* 0x000fea0003800000 */
.L_x_131:
[----:B------:R-:W-:Y:S02]  /*8570*/  ISETP.NE.AND P0, PT, R89, RZ, PT ;  /* 0x000000ff5900720c */ /* 0x000fe40003f05270 */
[----:B------:R-:W-:Y:S11]  /*8580*/  IADD3 R88, PT, PT, R88, 0x1, RZ ;  /* 0x0000000158587810 */ /* 0x000ff60007ffe0ff */
[----:B------:R4:W1:Y:S04]  /*8590*/  @P0 LDS.128 R56, [R4] ;  /* 0x0000000004380984 */ /* 0x0008680000000c00 */
[----:B------:R4:W1:Y:S04]  /*85a0*/  @P0 LDS.128 R52, [R3+0x10] ;  /* 0x0000100003340984 */ /* 0x0008680000000c00 */
[----:B------:R4:W1:Y:S04]  /*85b0*/  @P0 LDS.128 R48, [R2+0x20] ;  /* 0x0000200002300984 */ /* 0x0008680000000c00 */
[----:B------:R4:W1:Y:S02]  /*85c0*/  @P0 LDS.128 R44, [R0+0x30] ;  /* 0x00003000002c0984 */ /* 0x0008640000000c00 */
.L_x_130:
[----:B------:R-:W-:Y:S05]  /*85d0*/  BSYNC B1 ;  /* 0x0000000000017941 */ /* 0x000fea0003800000 */
.L_x_129:
[----:B----4-:R-:W-:Y:S05]  /*85e0*/  VIADD R0, R25, 0x20 ;  /* 0x0000002019007836 */ /* 0x010fea0000000000 */
        /* <DEDUP_REMOVED lines=9> */
[----:B------:R-:W4:Y:S01]  /*8680*/  LDCU.64 UR6, c[0x4][0x78] ;  /* 0x01000f00ff0677ac */ /* 0x000f220008000a00 */
[----:B------:R-:W2:Y:S01]  /*8690*/  LDC.64 R2, c[0x4][R3] ;  /* 0x0100000003027b82 */ /* 0x000ea20000000a00 */
[----:B------:R-:W5:Y:S01]  /*86a0*/  LDCU.64 UR4, c[0x4][0x10] ;  /* 0x01000200ff0477ac */ /* 0x000f620008000a00 */
[----:B-1----:R-:W-:Y:S01]  /*86b0*/  MOV R5, UR9 ;  /* 0x0000000900057c02 */ /* 0x002fe20008000f00 */
[----:B------:R-:W-:Y:S01]  /*86c0*/  IMAD.U32 R4, RZ, RZ, UR8 ;  /* 0x00000008ff047e24 */ /* 0x000fe2000f8e00ff */
[----:B----4-:R-:W-:Y:S01]  /*86d0*/  MOV R7, UR7 ;  /* 0x0000000700077c02 */ /* 0x010fe20008000f00 */
[----:B------:R-:W-:Y:S01]  /*86e0*/  IMAD.U32 R6, RZ, RZ, UR6 ;  /* 0x00000006ff067e24 */ /* 0x000fe2000f8e00ff */
[----:B-----5:R-:W-:Y:S01]  /*86f0*/  MOV R11, UR5 ;  /* 0x00000005000b7c02 */ /* 0x020fe20008000f00 */
[----:B------:R-:W-:Y:S02]  /*8700*/  IMAD.U32 R10, RZ, RZ, UR4 ;  /* 0x00000004ff0a7e24 */ /* 0x000fe4000f8e00ff */
[----:B------:R-:W-:Y:S07]  /*8710*/  LEPC R20, `(.L_x_134) ;  /* 0x000000001014794e */ /* 0x000fee0000000000 */
[----:B--23--:R-:W-:Y:S05]  /*8720*/  CALL.ABS.NOINC R2 ;  /* 0x0000000002007343 */ /* 0x00cfea0003c00000 */
.L_x_134:
[----:B-1----:R-:W-:Y:S01]  /*8730*/  LOP3.LUT R20, R56, 0xffffe000, RZ, 0xc0, !PT ;  /* 0xffffe00038147812 */ /* 0x002fe200078ec0ff */
[----:B------:R-:W-:Y:S05]  /*8740*/  WARPSYNC.ALL ;  /* 0x0000000000007948 */ /* 0x000fea0003800000 */
[----:B------:R-:W-:Y:S01]  /*8750*/  R2UR UR4, R25 ;  /* 0x00000000190472ca */ /* 0x000fe200000e0000 */
[----:B------:R-:W-:Y:S01]  /*8760*/  IMAD.U32 R91, RZ, RZ, UR45 ;  /* 0x0000002dff5b7e24 */ /* 0x000fe2000f8e00ff */
[----:B------:R-:W-:Y:S01]  /*8770*/  LOP3.LUT R21, R57, 0xffffe000, RZ, 0xc0, !PT ;  /* 0xffffe00039157812 */ /* 0x000fe200078ec0ff */
[----:B------:R-:W-:Y:S01]  /*8780*/  BSSY.RECONVERGENT B0, `(.L_x_135) ;  /* 0x0000062000007945 */ /* 0x000fe20003800200 */
[----:B------:R-:W-:Y:S02]  /*8790*/  LOP3.LUT R41, R58, 0xffffe000, RZ, 0xc0, !PT ;  /* 0xffffe0003a297812 */ /* 0x000fe400078ec0ff */
[----:B------:R-:W-:Y:S02]  /*87a0*/  LOP3.LUT R26, R54, 0xffffe000, RZ, 0xc0, !PT ;  /* 0xffffe000361a7812 */ /* 0x000fe400078ec0ff */
[----:B------:R-:W-:Y:S02]  /*87b0*/  LOP3.LUT R40, R50, 0xffffe000, RZ, 0xc0, !PT ;  /* 0xffffe00032287812 */ /* 0x000fe400078ec0ff */
[----:B------:R-:W-:Y:S02]  /*87c0*/  ISETP.NE.AND P6, PT, R84, RZ, PT ;  /* 0x000000ff5400720c */ /* 0x000fe40003fc5270 */
[----:B------:R-:W-:Y:S01]  /*87d0*/  ISETP.NE.AND P0, PT, R75, RZ, PT ;  /* 0x000000ff4b00720c */ /* 0x000fe20003f05270 */
[----:B------:R-:W1:Y:S01]  /*87e0*/  LDTM.x16 R4, tmem[UR4+0x20] ;  /* 0x00002004000479ee */ /* 0x000e620008240000 */
[----:B------:R-:W-:Y:S09]  /*87f0*/  LEA R92, R88, UR44, 0x3 ;  /* 0x0000002c585c7c11 */ /* 0x000ff2000f8e18ff */
[----:B------:R-:W-:Y:S02]  /*8800*/  @P6 LEA R91, R91, UR44, 0x3 ;  /* 0x0000002c5b5b6c11 */ /* 0x000fe4000f8e18ff */
[----:B------:R-:W-:Y:S03]  /*8810*/  @P6 SHF.L.U32 R93, R70, 0x1f, RZ ;  /* 0x0000001f465d6819 */ /* 0x000fe600000006ff */
[----:B------:R-:W-:Y:S05]  /*8820*/  @P6 VIADD R91, R91, 0xe0 ;  /* 0x000000e05b5b6836 */ /* 0x000fea0000000000 */
[----:B------:R-:W-:Y:S01]  /*8830*/  @P6 PRMT R91, R90, 0x654, R91 ;  /* 0x000006545a5b6816 */ /* 0x000fe2000000005b */
[C---:B-1----:R-:W-:Y:S01]  /*8840*/  FMUL R0, R24.reuse, R4 ;  /* 0x0000000418007220 */ /* 0x042fe20000400000 */
[C---:B------:R-:W-:Y:S01]  /*8850*/  FMUL R2, R24.reuse, R5 ;  /* 0x0000000518027220 */ /* 0x040fe20000400000 */
[C---:B------:R-:W-:Y:S01]  /*8860*/  FMUL R3, R24.reuse, R10 ;  /* 0x0000000a18037220 */ /* 0x040fe20000400000 */
[----:B------:R-:W-:Y:S01]  /*8870*/  FMUL R4, R24, R11 ;  /* 0x0000000b18047220 */ /* 0x000fe20000400000 */
[C---:B---3--:R-:W-:Y:S01]  /*8880*/  FFMA R28, R27.reuse, R20, R0 ;  /* 0x000000141b1c7223 */ /* 0x048fe20000000000 */
        /* <DEDUP_REMOVED lines=9> */
[C---:B------:R-:W-:Y:S01]  /*8920*/  FFMA R31, R27.reuse, R21, R2 ;  /* 0x000000151b1f7223 */ /* 0x040fe20000000002 */
[C---:B------:R-:W-:Y:S01]  /*8930*/  FMUL R0, R24.reuse, R8 ;  /* 0x0000000818007220 */ /* 0x040fe20000400000 */
[C---:B------:R-:W-:Y:S01]  /*8940*/  FMUL R2, R24.reuse, R9 ;  /* 0x0000000918027220 */ /* 0x040fe20000400000 */
[----:B------:R-:W-:Y:S01]  /*8950*/  F2FP.TF32.F32.PACK_B R30, R30 ;  /* 0x0000001eff1e723e */ /* 0x000fe200024050ff */
[----:B------:R-:W-:Y:S01]  /*8960*/  FMUL R5, R24, R12 ;  /* 0x0000000c18057220 */ /* 0x000fe20000400000 */
[----:B------:R-:W-:Y:S01]  /*8970*/  F2FP.TF32.F32.PACK_B R31, R31 ;  /* 0x0000001fff1f723e */ /* 0x000fe200024050ff */
[C---:B------:R-:W-:Y:S01]  /*8980*/  FFMA R32, R27.reuse, R20, R0 ;  /* 0x000000141b207223 */ /* 0x040fe20000000000 */
[C---:B------:R-:W-:Y:S01]  /*8990*/  FFMA R33, R27.reuse, R41, R2 ;  /* 0x000000291b217223 */ /* 0x040fe20000000002 */
[----:B------:R-:W-:Y:S01]  /*89a0*/  FFMA R34, R27, R26, R3 ;  /* 0x0000001a1b227223 */ /* 0x000fe20000000003 */
[----:B------:R-:W-:Y:S01]  /*89b0*/  LOP3.LUT R20, R55, 0xffffe000, RZ, 0xc0, !PT ;  /* 0xffffe00037147812 */ /* 0x000fe200078ec0ff */
[----:B------:R1:W-:Y:S01]  /*89c0*/  STS.128 [R73+0x4000], R28 ;  /* 0x0040001c49007388 */ /* 0x0003e20000000c00 */
[----:B------:R-:W-:Y:S01]  /*89d0*/  LOP3.LUT R26, R48, 0xffffe000, RZ, 0xc0, !PT ;  /* 0xffffe000301a7812 */ /* 0x000fe200078ec0ff */
[C---:B------:R-:W-:Y:S01]  /*89e0*/  FMUL R6, R24.reuse, R13 ;  /* 0x0000000d18067220 */ /* 0x040fe20000400000 */
[----:B------:R-:W-:Y:S01]  /*89f0*/  LOP3.LUT R21, R49, 0xffffe000, RZ, 0xc0, !PT ;  /* 0xffffe00031157812 */ /* 0x000fe200078ec0ff */
[----:B------:R-:W-:Y:S01]  /*8a00*/  FFMA R35, R27, R20, R4 ;  /* 0x000000141b237223 */ /* 0x000fe20000000004 */
        /* <DEDUP_REMOVED lines=22> */
[----:B------:R-:W-:Y:S02]  /*8b70*/  F2FP.TF32.F32.PACK_B R38, R38 ;  /* 0x00000026ff26723e */ /* 0x000fe400024050ff */
[----:B------:R-:W-:Y:S01]  /*8b80*/  F2FP.TF32.F32.PACK_B R39, R39 ;  /* 0x00000027ff27723e */ /* 0x000fe200024050ff */
[C---:B-1----:R-:W-:Y:S01]  /*8b90*/  FFMA R28, R27.reuse, R20, R9 ;  /* 0x000000141b1c7223 */ /* 0x042fe20000000009 */
[C---:B------:R-:W-:Y:S01]  /*8ba0*/  FFMA R29, R27.reuse, R21, R10 ;  /* 0x000000151b1d7223 */ /* 0x040fe2000000000a */
[C---:B------:R-:W-:Y:S01]  /*8bb0*/  FFMA R30, R27.reuse, R26, R11 ;  /* 0x0000001a1b1e7223 */ /* 0x040fe2000000000b */
[----:B------:R-:W-:Y:S01]  /*8bc0*/  FFMA R31, R27, R41, R12 ;  /* 0x000000291b1f7223 */ /* 0x000fe2000000000c */
[----:B------:R3:W-:Y:S01]  /*8bd0*/  STS.128 [R71+0x4020], R36 ;  /* 0x0040202447007388 */ /* 0x0007e20000000c00 */
[----:B------:R-:W-:Y:S02]  /*8be0*/  F2FP.TF32.F32.PACK_B R28, R28 ;  /* 0x0000001cff1c723e */ /* 0x000fe400024050ff */
        /* <DEDUP_REMOVED lines=27> */
.L_x_136:
[----:B------:R-:W-:Y:S05]  /*8da0*/  BSYNC.RECONVERGENT B0 ;  /* 0x0000000000007941 */ /* 0x000fea0003800200 */
.L_x_135:
        /* <DEDUP_REMOVED lines=21> */
.L_x_140:
[----:B------:R-:W-:Y:S05]  /*8f00*/  BSYNC B0 ;  /* 0x0000000000007941 */ /* 0x000fea0003800000 */
.L_x_139:
[----:B------:R-:W-:Y:S11]  /*8f10*/  ISETP.NE.AND P0, PT, R89, RZ, PT ;  /* 0x000000ff5900720c */ /* 0x000ff60003f05270 */
[----:B------:R-:W-:Y:S02]  /*8f20*/  @!UPT UIADD3 URZ, UPT, UPT, URZ, URZ, URZ ;  /* 0x000000fffffff290 */ /* 0x000fe4000fffe0ff */
[----:B------:R4:W1:Y:S04]  /*8f30*/  @P0 LDS.128 R56, [R3] ;  /* 0x0000000003380984 */ /* 0x0008680000000c00 */
[----:B------:R4:W1:Y:S04]  /*8f40*/  @P0 LDS.128 R52, [R2+0x10] ;  /* 0x0000100002340984 */ /* 0x0008680000000c00 */
[----:B------:R4:W1:Y:S04]  /*8f50*/  @P0 LDS.128 R48, [R0+0x20] ;  /* 0x0000200000300984 */ /* 0x0008680000000c00 */
[----:B------:R4:W1:Y:S02]  /*8f60*/  @P0 LDS.128 R44, [R88+0x30] ;  /* 0x00003000582c0984 */ /* 0x0008640000000c00 */
.L_x_138:
[----:B------:R-:W-:Y:S05]  /*8f70*/  BSYNC B1 ;  /* 0x0000000000017941 */ /* 0x000fea0003800000 */
.L_x_137:
        /* <DEDUP_REMOVED lines=21> */
.L_x_142:
[----:B------:R-:W-:Y:S01]  /*90d0*/  ISETP.NE.AND P0, PT, R75, RZ, PT ;  /* 0x000000ff4b00720c */ /* 0x000fe20003f05270 */
[----:B------:R-:W-:Y:S05]  /*90e0*/  WARPSYNC.ALL ;  /* 0x0000000000007948 */ /* 0x000fea0003800000 */
[----:B------:R-:W-:Y:S01]  /*90f0*/  R2UR UR4, R25 ;  /* 0x00000000190472ca */ /* 0x000fe200000e0000 */
[----:B------:R-:W-:Y:S01]  /*9100*/  VIADD R86, R86, 0x130 ;  /* 0x0000013056567836 */ /* 0x000fe20000000000 */
[----:B-1----:R-:W-:Y:S01]  /*9110*/  LOP3.LUT R0, R56, 0xffffe000, RZ, 0xc0, !PT ;  /* 0xffffe00038007812 */ /* 0x002fe200078ec0ff */
[----:B------:R-:W-:Y:S01]  /*9120*/  BSSY.RECONVERGENT B0, `(.L_x_143) ;  /* 0x000005f000007945 */ /* 0x000fe20003800200 */
[----:B------:R-:W-:Y:S02]  /*9130*/  LOP3.LUT R2, R57, 0xffffe000, RZ, 0xc0, !PT ;  /* 0xffffe00039027812 */ /* 0x000fe400078ec0ff */
[----:B------:R-:W-:Y:S02]  /*9140*/  LOP3.LUT R3, R58, 0xffffe000, RZ, 0xc0, !PT ;  /* 0xffffe0003a037812 */ /* 0x000fe400078ec0ff */
[----:B------:R-:W-:Y:S02]  /*9150*/  LOP3.LUT R20, R59, 0xffffe000, RZ, 0xc0, !PT ;  /* 0xffffe0003b147812 */ /* 0x000fe400078ec0ff */
[----:B------:R-:W-:Y:S02]  /*9160*/  LOP3.LUT R21, R52, 0xffffe000, RZ, 0xc0, !PT ;  /* 0xffffe00034157812 */ /* 0x000fe400078ec0ff */
[----:B------:R-:W-:Y:S01]  /*9170*/  LOP3.LUT R26, R53, 0xffffe000, RZ, 0xc0, !PT ;  /* 0xffffe000351a7812 */ /* 0x000fe200078ec0ff */
[----:B------:R-:W1:Y:S01]  /*9180*/  LDTM.x16 R4, tmem[UR4+0x30] ;  /* 0x00003004000479ee */ /* 0x000e620008240000 */
[----:B---3--:R-:W-:Y:S01]  /*9190*/  LOP3.LUT R29, R54, 0xffffe000, RZ, 0xc0, !PT ;  /* 0xffffe000361d7812 */ /* 0x008fe200078ec0ff */
[----:B------:R-:W-:Y:S01]  /*91a0*/  NOP ;  /* 0x0000000000007918 */ /* 0x000fe20000000000 */
[----:B------:R-:W-:Y:S02]  /*91b0*/  LOP3.LUT R28, R55, 0xffffe000, RZ, 0xc0, !PT ;  /* 0xffffe000371c7812 */ /* 0x000fe400078ec0ff */
[----:B------:R-:W-:Y:S02]  /*91c0*/  LOP3.LUT R86, R86, 0xfefffff8, RZ, 0xc0, !PT ;  /* 0xfefffff856567812 */ /* 0x000fe400078ec0ff */
[----:B------:R-:W-:Y:S02]  /*91d0*/  LOP3.LUT R31, R48, 0xffffe000, RZ, 0xc0, !PT ;  /* 0xffffe000301f7812 */ /* 0x000fe400078ec0ff */
[----:B------:R-:W-:Y:S01]  /*91e0*/  LOP3.LUT R30, R49, 0xffffe000, RZ, 0xc0, !PT ;  /* 0xffffe000311e7812 */ /* 0x000fe200078ec0ff */
[----:B-1----:R1:W-:Y:S01]  /*91f0*/  SYNCS.ARRIVE.TRANS64.RED.A1T0 RZ, [R86+URZ], RZ ;  /* 0x000000ff56ff79a7 */ /* 0x0023e200081004ff */
[----:B------:R-:W-:Y:S02]  /*9200*/  LOP3.LUT R33, R50, 0xffffe000, RZ, 0xc0, !PT ;  /* 0xffffe00032217812 */ /* 0x000fe400078ec0ff */
[----:B------:R-:W-:Y:S02]  /*9210*/  LOP3.LUT R32, R51, 0xffffe000, RZ, 0xc0, !PT ;  /* 0xffffe00033207812 */ /* 0x000fe400078ec0ff */
[----:B------:R-:W-:Y:S02]  /*9220*/  LOP3.LUT R35, R44, 0xffffe000, RZ, 0xc0, !PT ;  /* 0xffffe0002c237812 */ /* 0x000fe400078ec0ff */
[----:B------:R-:W-:Y:S02]  /*9230*/  LOP3.LUT R34, R45, 0xffffe000, RZ, 0xc0, !PT ;  /* 0xffffe0002d227812 */ /* 0x000fe400078ec0ff */
[----:B------:R-:W-:Y:S02]  /*9240*/  LOP3.LUT R37, R46, 0xffffe000, RZ, 0xc0, !PT ;  /* 0xffffe0002e257812 */ /* 0x000fe400078ec0ff */
[----:B------:R-:W-:Y:S01]  /*9250*/  LOP3.LUT R36, R47, 0xffffe000, RZ, 0xc0, !PT ;  /* 0xffffe0002f247812 */ /* 0x000fe200078ec0ff */
[C---:B------:R-:W-:Y:S01]  /*9260*/  FMUL R4, R24.reuse, R4 ;  /* 0x0000000418047220 */ /* 0x040fe20000400000 */
[C---:B------:R-:W-:Y:S01]  /*9270*/  FMUL R5, R24.reuse, R5 ;  /* 0x0000000518057220 */ /* 0x040fe20000400000 */
[C---:B------:R-:W-:Y:S01]  /*9280*/  FMUL R6, R24.reuse, R6 ;  /* 0x0000000618067220 */ /* 0x040fe20000400000 */
[C---:B------:R-:W-:Y:S01]  /*9290*/  FMUL R7, R24.reuse, R7 ;  /* 0x0000000718077220 */ /* 0x040fe20000400000 */
[C---:B------:R-:W-:Y:S01]  /*92a0*/  FFMA R4, R27.reuse, R0, R4 ;  /* 0x000000001b047223 */ /* 0x040fe20000000004 */
[C---:B------:R-:W-:Y:S01]  /*92b0*/  FFMA R5, R27.reuse, R2, R5 ;  /* 0x000000021b057223 */ /* 0x040fe20000000005 */
[C---:B------:R-:W-:Y:S01]  /*92c0*/  FFMA R6, R27.reuse, R3, R6 ;  /* 0x000000031b067223 */ /* 0x040fe20000000006 */
[C---:B------:R-:W-:Y:S01]  /*92d0*/  FFMA R7, R27.reuse, R20, R7 ;  /* 0x000000141b077223 */ /* 0x040fe20000000007 */
[C---:B------:R-:W-:Y:S01]  /*92e0*/  FMUL R8, R24.reuse, R8 ;  /* 0x0000000818087220 */ /* 0x040fe20000400000 */
[C---:B------:R-:W-:Y:S01]  /*92f0*/  FMUL R9, R24.reuse, R9 ;  /* 0x0000000918097220 */ /* 0x040fe20000400000 */
[C---:B------:R-:W-:Y:S01]  /*9300*/  FMUL R10, R24.reuse, R10 ;  /* 0x0000000a180a7220 */ /* 0x040fe20000400000 */
[C---:B------:R-:W-:Y:S01]  /*9310*/  FMUL R11, R24.reuse, R11 ;  /* 0x0000000b180b7220 */ /* 0x040fe20000400000 */
[----:B------:R-:W-:Y:S01]  /*9320*/  F2FP.TF32.F32.PACK_B R4, R4 ;  /* 0x00000004ff04723e */ /* 0x000fe200024050ff */
[C---:B------:R-:W-:Y:S01]  /*9330*/  FFMA R8, R27.reuse, R21, R8 ;  /* 0x000000151b087223 */ /* 0x040fe20000000008 */
[----:B------:R-:W-:Y:S01]  /*9340*/  F2FP.TF32.F32.PACK_B R5, R5 ;  /* 0x00000005ff05723e */ /* 0x000fe200024050ff */
[C---:B------:R-:W-:Y:S01]  /*9350*/  FFMA R9, R27.reuse, R26, R9 ;  /* 0x0000001a1b097223 */ /* 0x040fe20000000009 */
[----:B------:R-:W-:Y:S01]  /*9360*/  F2FP.TF32.F32.PACK_B R6, R6 ;  /* 0x00000006ff06723e */ /* 0x000fe200024050ff */
[C---:B------:R-:W-:Y:S01]  /*9370*/  FFMA R10, R27.reuse, R29, R10 ;  /* 0x0000001d1b0a7223 */ /* 0x040fe2000000000a */
[----:B------:R-:W-:Y:S01]  /*9380*/  F2FP.TF32.F32.PACK_B R7, R7 ;  /* 0x00000007ff07723e */ /* 0x000fe200024050ff */
[C---:B------:R-:W-:Y:S01]  /*9390*/  FFMA R11, R27.reuse, R28, R11 ;  /* 0x0000001c1b0b7223 */ /* 0x040fe2000000000b */
[C---:B------:R-:W-:Y:S01]  /*93a0*/  FMUL R12, R24.reuse, R12 ;  /* 0x0000000c180c7220 */ /* 0x040fe20000400000 */
[----:B------:R-:W-:Y:S01]  /*93b0*/  F2FP.TF32.F32.PACK_B R8, R8 ;  /* 0x00000008ff08723e */ /* 0x000fe200024050ff */
[C---:B------:R-:W-:Y:S01]  /*93c0*/  FMUL R13, R24.reuse, R13 ;  /* 0x0000000d180d7220 */ /* 0x040fe20000400000 */
[----:B------:R1:W-:Y:S01]  /*93d0*/  STS.128 [R73+0x6000], R4 ;  /* 0x0060000449007388 */ /* 0x0003e20000000c00 */
        /* <DEDUP_REMOVED lines=8> */
[C---:B------:R-:W-:Y:S01]  /*9460*/  FFMA R15, R27.reuse, R32, R15 ;  /* 0x000000201b0f7223 */ /* 0x040fe2000000000f */
[C---:B------:R-:W-:Y:S01]  /*9470*/  FMUL R16, R24.reuse, R16 ;  /* 0x0000001018107220 */ /* 0x040fe20000400000 */
[----:B------:R-:W-:Y:S01]  /*9480*/  F2FP.TF32.F32.PACK_B R12, R12 ;  /* 0x0000000cff0c723e */ /* 0x000fe200024050ff */
[----:B------:R1:W-:Y:S01]  /*9490*/  STS.128 [R72+0x6010], R8 ;  /* 0x0060100848007388 */ /* 0x0003e20000000c00 */
[C---:B------:R-:W-:Y:S01]  /*94a0*/  FMUL R17, R24.reuse, R17 ;  /* 0x0000001118117220 */ /* 0x040fe20000400000 */
[C---:B------:R-:W-:Y:S01]  /*94b0*/  FMUL R18, R24.reuse, R18 ;  /* 0x0000001218127220 */ /* 0x040fe20000400000 */
[----:B------:R-:W-:Y:S01]  /*94c0*/  FMUL R19, R24, R19 ;  /* 0x0000001318137220 */ /* 0x000fe20000400000 */
[----:B------:R-:W-:Y:S01]  /*94d0*/  F2FP.TF32.F32.PACK_B R13, R13 ;  /* 0x0000000dff0d723e */ /* 0x000fe200024050ff */
[C---:B------:R-:W-:Y:S01]  /*94e0*/  FFMA R16, R27.reuse, R35, R16 ;  /* 0x000000231b107223 */ /* 0x040fe20000000010 */
[----:B------:R-:W-:Y:S01]  /*94f0*/  F2FP.TF32.F32.PACK_B R14, R14 ;  /* 0x0000000eff0e723e */ /* 0x000fe200024050ff */
[C---:B------:R-:W-:Y:S01]  /*9500*/  FFMA R17, R27.reuse, R34, R17 ;  /* 0x000000221b117223 */ /* 0x040fe20000000011 */
[----:B------:R-:W-:Y:S01]  /*9510*/  F2FP.TF32.F32.PACK_B R15, R15 ;  /* 0x0000000fff0f723e */ /* 0x000fe200024050ff */
[C---:B------:R-:W-:Y:S01]  /*9520*/  FFMA R18, R27.reuse, R37, R18 ;  /* 0x000000251b127223 */ /* 0x040fe20000000012 */
[----:B------:R-:W-:Y:S01]  /*9530*/  FFMA R19, R27, R36, R19 ;  /* 0x000000241b137223 */ /* 0x000fe20000000013 */
[----:B------:R-:W-:Y:S02]  /*9540*/  F2FP.TF32.F32.PACK_B R16, R16 ;  /* 0x00000010ff10723e */ /* 0x000fe400024050ff */
        /* <DEDUP_REMOVED lines=23> */
[----:B---3--:R-:W-:Y:S01]  /*96c0*/  UMOV UR8, UR6 ;  /* 0x0000000600087c82 */ /* 0x008fe20008000000 */
[----:B------:R-:W-:Y:S02]  /*96d0*/  UMOV UR9, UR7 ;  /* 0x0000000700097c82 */ /* 0x000fe40008000000 */
[----:B------:R3:W-:Y:S01]  /*96e0*/  UTMASTG.4D.IM2COL [UR8], [UR4] ;  /* 0x00000008040073b5 */ /* 0x0007e20008058000 */
[----:B------:R0:W-:Y:S01]  /*96f0*/  UTMACMDFLUSH ;  /* 0x00000000000079b7 */ /* 0x0001e20000000000 */
[----:B---3--:R-:W-:Y:S04]  /*9700*/  DEPBAR.LE SB0, 0x1 ;  /* 0x000080400000791a */ /* 0x008fe80000000000 */
.L_x_144:
[----:B------:R-:W-:Y:S05]  /*9710*/  BSYNC.RECONVERGENT B0 ;  /* 0x0000000000007941 */ /* 0x000fea0003800200 */
.L_x_143:
[----:B------:R-:W-:Y:S01]  /*9720*/  BAR.SYNC.DEFER_BLOCKING 0x1, 0x80 ;  /* 0x0042000000007b1d */ /* 0x000fe20000010000 */
[----:B------:R-:W-:Y:S01]  /*9730*/  UISETP.NE.AND UP0, UPT, UR48, -0x4, UPT ;  /* 0xfffffffc3000788c */ /* 0x000fe2000bf05270 */
[----:B------:R-:W-:Y:S08]  /*9740*/  IADD3 R0, PT, PT, R22, 0x1, RZ ;  /* 0x0000000116007810 */ /* 0x000ff00007ffe0ff */
[----:B------:R-:W-:Y:S05]  /*9750*/  BRA.U !UP0, `(.L_x_145) ;  /* 0x0000000108247547 */ /* 0x000fea000b800000 */
[----:B------:R-:W-:Y:S01]  /*9760*/  ISETP.NE.AND P0, PT, R84, RZ, PT ;  /* 0x000000ff5400720c */ /* 0x000fe20003f05270 */
[----:B------:R-:W-:Y:S01]  /*9770*/  IMAD.U32 R2, RZ, RZ, UR47 ;  /* 0x0000002fff027e24 */ /* 0x000fe2000f8e00ff */
[----:B------:R-:W-:Y:S04]  /*9780*/  UIADD3 UR4, UPT, UPT, UR47, 0x1, URZ ;  /* 0x000000012f047890 */ /* 0x000fe8000fffe0ff */
[----:B------:R-:W-:Y:S04]  /*9790*/  UISETP.NE.AND UP0, UPT, UR4, 0x4, UPT ;  /* 0x000000040400788c */ /* 0x000fe8000bf05270 */
[----:B------:R-:W-:Y:S03]  /*97a0*/  USEL UR47, UR4, URZ, UP0 ;  /* 0x000000ff042f7287 */ /* 0x000fe60008000000 */
[----:B------:R-:W-:Y:S05]  /*97b0*/  @P0 LEA R2, R2, UR44, 0x3 ;  /* 0x0000002c02020c11 */ /* 0x000fea000f8e18ff */
[----:B------:R-:W-:Y:S05]  /*97c0*/  @P0 VIADD R3, R2, 0xe0 ;  /* 0x000000e002030836 */ /* 0x000fea0000000000 */
[----:B------:R-:W-:Y:S04]  /*97d0*/  @P0 PRMT R3, R90, 0x654, R3 ;  /* 0x000006545a030816 */ /* 0x000fe80000000003 */
[----:B------:R3:W-:Y:S03]  /*97e0*/  @P0 SYNCS.ARRIVE.TRANS64.RED.A1T0 RZ, [R3+URZ], RZ ;  /* 0x000000ff03ff09a7 */ /* 0x0007e600081004ff */
.L_x_145:
[----:B------:R-:W-:Y:S01]  /*97f0*/  R2UR UR5, R64 ;  /* 0x00000000400572ca */ /* 0x000fe200000e0000 */
[----:B------:R-:W-:Y:S01]  /*9800*/  UISETP.NE.AND UP0, UPT, UR58, URZ, UPT ;  /* 0x000000ff3a00728c */ /* 0x000fe2000bf05270 */
[----:B------:R-:W-:Y:S01]  /*9810*/  R2UR UR4, R65 ;  /* 0x00000000410472ca */ /* 0x000fe200000e0000 */
[----:B------:R-:W-:Y:S01]  /*9820*/  UIADD3 UR48, UPT, UPT, UR48, 0x4, URZ ;  /* 0x0000000430307890 */ /* 0x000fe2000fffe0ff */
[----:B------:R-:W-:Y:S01]  /*9830*/  ISETP.NE.AND P0, PT, R0, 0x2, PT ;  /* 0x000000020000780c */ /* 0x000fe20003f05270 */
[----:B------:R-:W-:Y:S01]  /*9840*/  UMOV UR45, UR59 ;  /* 0x0000003b002d7c82 */ /* 0x000fe20008000000 */
[----:B------:R-:W-:Y:S02]  /*9850*/  LOP3.LUT R68, R68, 0x1, RZ, 0x3c, !PT ;  /* 0x0000000144447812 */ /* 0x000fe400078e3cff */
[----:B------:R-:W-:Y:S02]  /*9860*/  SEL R2, RZ, 0x1, P0 ;  /* 0x00000001ff027807 */ /* 0x000fe40000000000 */
[----:B------:R-:W-:Y:S02]  /*9870*/  SEL R22, R0, RZ, P0 ;  /* 0x000000ff00167207 */ /* 0x000fe40000000000 */
[----:B------:R-:W-:Y:S01]  /*9880*/  LOP3.LUT R69, R69, R2, RZ, 0x3c, !PT ;  /* 0x0000000245457212 */ /* 0x000fe200078e3cff */
[----:B------:R-:W-:Y:S02]  /*9890*/  UIADD3 UR20, UPT, UPT, UR36, UR5, URZ ;  /* 0x0000000524147290 */ /* 0x000fe4000fffe0ff */
[----:B------:R-:W-:Y:S01]  /*98a0*/  UIADD3 UR49, UPT, UPT, UR37, UR4, URZ ;  /* 0x0000000425317290 */ /* 0x000fe2000fffe0ff */
[----:B------:R-:W-:Y:S11]  /*98b0*/  BRA.U UP0, `(.L_x_146) ;  /* 0xffffffc9004c7547 */ /* 0x000ff6000b83ffff */
[----:B------:R-:W-:-:S13]  /*98c0*/  R2UR UR4, R66 ;  /* 0x00000000420472ca */ /* 0x000fda00000e0000 */
[----:B------:R-:W-:-:S09]  /*98d0*/  UISETP.NE.AND UP0, UPT, UR4, URZ, UPT ;  /* 0x000000ff0400728c */ /* 0x000fd2000bf05270 */
[----:B------:R-:W-:Y:S05]  /*98e0*/  BRA.U !UP0, `(.L_x_147) ;  /* 0x0000000108487547 */ /* 0x000fea000b800000 */
[----:B------:R-:W4:Y:S02]  /*98f0*/  LDCU.64 UR4, c[0x0][0x890] ;  /* 0x00011200ff0477ac */ /* 0x000f240008000a00 */
[----:B----4-:R-:W-:-:S04]  /*9900*/  UISETP.NE.U32.AND UP0, UPT, UR4, URZ, UPT ;  /* 0x000000ff0400728c */ /* 0x010fc8000bf05070 */
[----:B------:R-:W-:-:S09]  /*9910*/  UISETP.NE.AND.EX UP0, UPT, UR5, URZ, UPT, UP0 ;  /* 0x000000ff0500728c */ /* 0x000fd2000bf05300 */
[----:B------:R-:W-:Y:S05]  /*9920*/  BRA.U UP0, `(.L_x_148) ;  /* 0x00000001000c7547 */ /* 0x000fea000b800000 */
[----:B------:R-:W-:-:S13]  /*9930*/  FSETP.NEU.AND P0, PT, R27, RZ, PT ;  /* 0x000000ff1b00720b */ /* 0x000fda0003f0d000 */
[----:B------:R-:W-:Y:S05]  /*9940*/  @!P0 EXIT ;  /* 0x000000000000894d */ /* 0x000fea0003800000 */
[----:B------:R-:W-:Y:S05]  /*9950*/  BRA `(.L_x_147) ;  /* 0x00000000002c7947 */ /* 0x000fea0003800000 */
.L_x_148:
[----:B------:R-:W-:Y:S01]  /*9960*/  ISETP.NE.AND P0, PT, R83, RZ, PT ;  /* 0x000000ff5300720c */ /* 0x000fe20003f05270 */
[----:B------:R-:W-:-:S12]  /*9970*/  BSSY.RECONVERGENT B0, `(.L_x_147) ;  /* 0x0000009000007945 */ /* 0x000fd80003800200 */
[----:B------:R-:W-:Y:S05]  /*9980*/  @P0 BRA `(.L_x_149) ;  /* 0x0000000000140947 */ /* 0x000fea0003800000 */
[----:B------:R-:W4:Y:S02]  /*9990*/  LDCU.64 UR4, c[0x0][0x888] ;  /* 0x00011100ff0477ac */ /* 0x000f240008000a00 */
[----:B----4-:R-:W-:-:S04]  /*99a0*/  ISETP.NE.U32.AND P0, PT, RZ, UR4, PT ;  /* 0x00000004ff007c0c */ /* 0x010fc8000bf05070 */
[----:B------:R-:W-:-:S13]  /*99b0*/  ISETP.NE.AND.EX P0, PT, RZ, UR5, PT, P0 ;  /* 0x00000005ff007c0c */ /* 0x000fda000bf05300 */
[----:B------:R-:W-:Y:S05]  /*99c0*/  @!P0 EXIT ;  /* 0x000000000000894d */ /* 0x000fea0003800000 */
[----:B------:R-:W-:Y:S05]  /*99d0*/  BRA `(.L_x_150) ;  /* 0x0000000000087947 */ /* 0x000fea0003800000 */
.L_x_149:
[----:B------:R-:W-:-:S13]  /*99e0*/  FSETP.NEU.AND P0, PT, R27, RZ, PT ;  /* 0x000000ff1b00720b */ /* 0x000fda0003f0d000 */
[----:B------:R-:W-:Y:S05]  /*99f0*/  @!P0 EXIT ;  /* 0x000000000000894d */ /* 0x000fea0003800000 */
.L_x_150:
[----:B------:R-:W-:Y:S05]  /*9a00*/  BSYNC.RECONVERGENT B0 ;  /* 0x0000000000007941 */ /* 0x000fea0003800200 */
.L_x_147:
[----:B------:R-:W4:Y:S01]  /*9a10*/  S2UR UR5, SR_CgaCtaId ;  /* 0x00000000000579c3 */ /* 0x000f220000008800 */
[----:B------:R-:W-:Y:S01]  /*9a20*/  ULEA UR4, UR47, UR44, 0x3 ;  /* 0x0000002c2f047291 */ /* 0x000fe2000f8e18ff */
[----:B------:R-:W-:-:S04]  /*9a30*/  DEPBAR.LE SB0, 0x0 ;  /* 0x000080000000791a */ /* 0x000fc80000000000 */
[----:B------:R-:W-:-:S04]  /*9a40*/  UIADD3 UR4, UPT, UPT, UR4, 0xe0, URZ ;  /* 0x000000e004047890 */ /* 0x000fc8000fffe0ff */
[----:B----4-:R-:W-:-:S09]  /*9a50*/  UPRMT UR4, UR5, 0x654, UR4 ;  /* 0x0000065405047896 */ /* 0x010fd20008000004 */
[----:B------:R-:W-:Y:S01]  /*9a60*/  SYNCS.ARRIVE.TRANS64.RED.A1T0 RZ, [UR4], RZ ;  /* 0x000000ffffff79a7 */ /* 0x000fe20008100404 */
[----:B------:R-:W-:Y:S05]  /*9a70*/  EXIT ;  /* 0x000000000000794d */ /* 0x000fea0003800000 */
.L_x_25:
[----:B------:R-:W-:Y:S07]  /*9a80*/  MOV R0, UR25 ;  /* 0x0000001900007c02 */ /* 0x000fee0008000f00 */
.L_x_151:
[----:B--2---:R2:W3:Y:S02]  /*9a90*/  SYNCS.PHASECHK.TRANS64.TRYWAIT P0, [R0+URZ+0x60], R5 ;  /* 0x00006005000075a7 */ /* 0x0044e400080011ff */
[----:B---3--:R-:W-:Y:S05]  /*9aa0*/  @!P0 NANOSLEEP.SYNCS 0x989680 ;  /* 0x009896800000895d */ /* 0x008fea0003900000 */
[----:B------:R-:W3:Y:S02]  /*9ab0*/  @!P0 SYNCS.PHASECHK.TRANS64 P0, [R0+URZ+0x60], R5 ;  /* 0x00006005000085a7 */ /* 0x000ee400080010ff */
[----:B---3--:R-:W-:Y:S05]  /*9ac0*/  @!P0 BRA `(.L_x_151) ;  /* 0xfffffffc00f08947 */ /* 0x008fea000383ffff */
[----:B------:R-:W-:Y:S05]  /*9ad0*/  BRA `(.L_x_24) ;  /* 0xffffff8000507947 */ /* 0x000fea000383ffff */
.L_x_32:
[----:B------:R-:W-:Y:S07]  /*9ae0*/  MOV R0, UR25 ;  /* 0x0000001900007c02 */ /* 0x000fee0008000f00 */
.L_x_152:
[----:B--2---:R2:W4:Y:S02]  /*9af0*/  SYNCS.PHASECHK.TRANS64.TRYWAIT P0, [R0+URZ+0x60], R5 ;  /* 0x00006005000075a7 */ /* 0x00452400080011ff */
[----:B----4-:R-:W-:Y:S05]  /*9b00*/  @!P0 NANOSLEEP.SYNCS 0x989680 ;  /* 0x009896800000895d */ /* 0x010fea0003900000 */
[----:B------:R-:W4:Y:S02]  /*9b10*/  @!P0 SYNCS.PHASECHK.TRANS64 P0, [R0+URZ+0x60], R5 ;  /* 0x00006005000085a7 */ /* 0x000f2400080010ff */
[----:B----4-:R-:W-:Y:S05]  /*9b20*/  @!P0 BRA `(.L_x_152) ;  /* 0xfffffffc00f08947 */ /* 0x010fea000383ffff */
[----:B------:R-:W-:Y:S05]  /*9b30*/  BRA `(.L_x_31) ;  /* 0xffffff8400c47947 */ /* 0x000fea000383ffff */
.L_x_37:
[----:B------:R-:W-:-:S07]  /*9b40*/  MOV R0, UR37 ;  /* 0x0000002500007c02 */ /* 0x000fce0008000f00 */
.L_x_153:
[----:B-1----:R1:W2:Y:S02]  /*9b50*/  SYNCS.PHASECHK.TRANS64.TRYWAIT P0, [R0+URZ+0x110], R3 ;  /* 0x00011003000075a7 */ /* 0x0022a400080011ff */
[----:B--2---:R-:W-:Y:S05]  /*9b60*/  @!P0 NANOSLEEP.SYNCS 0x989680 ;  /* 0x009896800000895d */ /* 0x004fea0003900000 */
[----:B------:R-:W2:Y:S02]  /*9b70*/  @!P0 SYNCS.PHASECHK.TRANS64 P0, [R0+URZ+0x110], R3 ;  /* 0x00011003000085a7 */ /* 0x000ea400080010ff */
[----:B--2---:R-:W-:Y:S05]  /*9b80*/  @!P0 BRA `(.L_x_153) ;  /* 0xfffffffc00f08947 */ /* 0x004fea000383ffff */
[----:B------:R-:W-:Y:S05]  /*9b90*/  BRA `(.L_x_154) ;  /* 0xffffff8800a47947 */ /* 0x000fea000383ffff */
.L_x_41:
[----:B------:R-:W-:-:S07]  /*9ba0*/  MOV R0, UR4 ;  /* 0x0000000400007c02 */ /* 0x000fce0008000f00 */
.L_x_155:
[----:B-1----:R1:W2:Y:S02]  /*9bb0*/  SYNCS.PHASECHK.TRANS64.TRYWAIT P0, [R0+URZ], R3 ;  /* 0x00000003000075a7 */ /* 0x0022a400080011ff */
[----:B--2---:R-:W-:Y:S05]  /*9bc0*/  @!P0 NANOSLEEP.SYNCS 0x989680 ;  /* 0x009896800000895d */ /* 0x004fea0003900000 */
[----:B------:R-:W2:Y:S02]  /*9bd0*/  @!P0 SYNCS.PHASECHK.TRANS64 P0, [R0+URZ], R3 ;  /* 0x00000003000085a7 */ /* 0x000ea400080010ff */
[----:B--2---:R-:W-:Y:S05]  /*9be0*/  @!P0 BRA `(.L_x_155) ;  /* 0xfffffffc00f08947 */ /* 0x004fea000383ffff */
[----:B------:R-:W-:Y:S05]  /*9bf0*/  BRA `(.L_x_156) ;  /* 0xffffff90003c7947 */ /* 0x000fea000383ffff */
.L_x_42:
[----:B------:R-:W-:-:S07]  /*9c00*/  MOV R0, UR5 ;  /* 0x0000000500007c02 */ /* 0x000fce0008000f00 */
.L_x_157:
[----:B-1----:R1:W2:Y:S02]  /*9c10*/  SYNCS.PHASECHK.TRANS64.TRYWAIT P0, [R0+URZ], R3 ;  /* 0x00000003000075a7 */ /* 0x0022a400080011ff */
[----:B--2---:R-:W-:Y:S05]  /*9c20*/  @!P0 NANOSLEEP.SYNCS 0x989680 ;  /* 0x009896800000895d */ /* 0x004fea0003900000 */
[----:B------:R-:W2:Y:S02]  /*9c30*/  @!P0 SYNCS.PHASECHK.TRANS64 P0, [R0+URZ], R3 ;  /* 0x00000003000085a7 */ /* 0x000ea400080010ff */
[----:B--2---:R-:W-:Y:S05]  /*9c40*/  @!P0 BRA `(.L_x_157) ;  /* 0xfffffffc00f08947 */ /* 0x004fea000383ffff */
[----:B------:R-:W-:Y:S05]  /*9c50*/  BRA `(.L_x_158) ;  /* 0xffffff90004c7947 */ /* 0x000fea000383ffff */
.L_x_43:
[----:B------:R-:W-:-:S07]  /*9c60*/  MOV R0, UR5 ;  /* 0x0000000500007c02 */ /* 0x000fce0008000f00 */
.L_x_159:
[----:B-1----:R1:W2:Y:S02]  /*9c70*/  SYNCS.PHASECHK.TRANS64.TRYWAIT P0, [R0+URZ], R3 ;  /* 0x00000003000075a7 */ /* 0x0022a400080011ff */
[----:B--2---:R-:W-:Y:S05]  /*9c80*/  @!P0 NANOSLEEP.SYNCS 0x989680 ;  /* 0x009896800000895d */ /* 0x004fea0003900000 */
[----:B------:R-:W2:Y:S02]  /*9c90*/  @!P0 SYNCS.PHASECHK.TRANS64 P0, [R0+URZ], R3 ;  /* 0x00000003000085a7 */ /* 0x000ea400080010ff */
[----:B--2---:R-:W-:Y:S05]  /*9ca0*/  @!P0 BRA `(.L_x_159) ;  /* 0xfffffffc00f08947 */ /* 0x004fea000383ffff */
[----:B------:R-:W-:Y:S05]  /*9cb0*/  BRA `(.L_x_160) ;  /* 0xffffff90005c7947 */ /* 0x000fea000383ffff */
.L_x_44:
[----:B------:R-:W-:-:S07]  /*9cc0*/  MOV R0, UR5 ;  /* 0x0000000500007c02 */ /* 0x000fce0008000f00 */
.L_x_161:
[----:B-1----:R1:W2:Y:S02]  /*9cd0*/  SYNCS.PHASECHK.TRANS64.TRYWAIT P0, [R0+URZ], R3 ;  /* 0x00000003000075a7 */ /* 0x0022a400080011ff */
[----:B--2---:R-:W-:Y:S05]  /*9ce0*/  @!P0 NANOSLEEP.SYNCS 0x989680 ;  /* 0x009896800000895d */ /* 0x004fea0003900000 */
[----:B------:R-:W2:Y:S02]  /*9cf0*/  @!P0 SYNCS.PHASECHK.TRANS64 P0, [R0+URZ], R3 ;  /* 0x00000003000085a7 */ /* 0x000ea400080010ff */
[----:B--2---:R-:W-:Y:S05]  /*9d00*/  @!P0 BRA `(.L_x_161) ;  /* 0xfffffffc00f08947 */ /* 0x004fea000383ffff */
[----:B------:R-:W-:Y:S05]  /*9d10*/  BRA `(.L_x_162) ;  /* 0xffffff90006c7947 */ /* 0x000fea000383ffff */
.L_x_45:
[----:B------:R-:W-:-:S07]  /*9d20*/  MOV R0, UR5 ;  /* 0x0000000500007c02 */ /* 0x000fce0008000f00 */
.L_x_163:
[----:B-1----:R1:W2:Y:S02]  /*9d30*/  SYNCS.PHASECHK.TRANS64.TRYWAIT P0, [R0+URZ], R3 ;  /* 0x00000003000075a7 */ /* 0x0022a400080011ff */
[----:B--2---:R-:W-:Y:S05]  /*9d40*/  @!P0 NANOSLEEP.SYNCS 0x989680 ;  /* 0x009896800000895d */ /* 0x004fea0003900000 */
[----:B------:R-:W2:Y:S02]  /*9d50*/  @!P0 SYNCS.PHASECHK.TRANS64 P0, [R0+URZ], R3 ;  /* 0x00000003000085a7 */ /* 0x000ea400080010ff */
[----:B--2---:R-:W-:Y:S05]  /*9d60*/  @!P0 BRA `(.L_x_163) ;  /* 0xfffffffc00f08947 */ /* 0x004fea000383ffff */
[----:B------:R-:W-:Y:S05]  /*9d70*/  BRA `(.L_x_164) ;  /* 0xffffff90007c7947 */ /* 0x000fea000383ffff */
.L_x_46:
[----:B------:R-:W-:-:S07]  /*9d80*/  MOV R0, UR5 ;  /* 0x0000000500007c02 */ /* 0x000fce0008000f00 */
.L_x_165:
[----:B-1----:R1:W2:Y:S02]  /*9d90*/  SYNCS.PHASECHK.TRANS64.TRYWAIT P0, [R0+URZ], R3 ;  /* 0x00000003000075a7 */ /* 0x0022a400080011ff */
[----:B--2---:R-:W-:Y:S05]  /*9da0*/  @!P0 NANOSLEEP.SYNCS 0x989680 ;  /* 0x009896800000895d */ /* 0x004fea0003900000 */
[----:B------:R-:W2:Y:S02]  /*9db0*/  @!P0 SYNCS.PHASECHK.TRANS64 P0, [R0+URZ], R3 ;  /* 0x00000003000085a7 */ /* 0x000ea400080010ff */
[----:B--2---:R-:W-:Y:S05]  /*9dc0*/  @!P0 BRA `(.L_x_165) ;  /* 0xfffffffc00f08947 */ /* 0x004fea000383ffff */
[----:B------:R-:W-:Y:S05]  /*9dd0*/  BRA `(.L_x_166) ;  /* 0xffffff90008c7947 */ /* 0x000fea000383ffff */
.L_x_47:
[----:B------:R-:W-:-:S07]  /*9de0*/  MOV R0, UR5 ;  /* 0x0000000500007c02 */ /* 0x000fce0008000f00 */
.L_x_167:
[----:B-1----:R1:W2:Y:S02]  /*9df0*/  SYNCS.PHASECHK.TRANS64.TRYWAIT P0, [R0+URZ], R3 ;  /* 0x00000003000075a7 */ /* 0x0022a400080011ff */
[----:B--2---:R-:W-:Y:S05]  /*9e00*/  @!P0 NANOSLEEP.SYNCS 0x989680 ;  /* 0x009896800000895d */ /* 0x004fea0003900000 */
[----:B------:R-:W2:Y:S02]  /*9e10*/  @!P0 SYNCS.PHASECHK.TRANS64 P0, [R0+URZ], R3 ;  /* 0x00000003000085a7 */ /* 0x000ea400080010ff */
[----:B--2---:R-:W-:Y:S05]  /*9e20*/  @!P0 BRA `(.L_x_167) ;  /* 0xfffffffc00f08947 */ /* 0x004fea000383ffff */
[----:B------:R-:W-:Y:S05]  /*9e30*/  BRA `(.L_x_168) ;  /* 0xffffff90009c7947 */ /* 0x000fea000383ffff */
.L_x_48:
[----:B------:R-:W-:-:S07]  /*9e40*/  MOV R0, UR5 ;  /* 0x0000000500007c02 */ /* 0x000fce0008000f00 */
.L_x_169:
[----:B-1----:R1:W2:Y:S02]  /*9e50*/  SYNCS.PHASECHK.TRANS64.TRYWAIT P0, [R0+URZ], R3 ;  /* 0x00000003000075a7 */ /* 0x0022a400080011ff */
[----:B--2---:R-:W-:Y:S05]  /*9e60*/  @!P0 NANOSLEEP.SYNCS 0x989680 ;  /* 0x009896800000895d */ /* 0x004fea0003900000 */
[----:B------:R-:W2:Y:S02]  /*9e70*/  @!P0 SYNCS.PHASECHK.TRANS64 P0, [R0+URZ], R3 ;  /* 0x00000003000085a7 */ /* 0x000ea400080010ff */
[----:B--2---:R-:W-:Y:S05]  /*9e80*/  @!P0 BRA `(.L_x_169) ;  /* 0xfffffffc00f08947 */ /* 0x004fea000383ffff */
[----:B------:R-:W-:Y:S05]  /*9e90*/  BRA `(.L_x_170) ;  /* 0xffffff9000ac7947 */ /* 0x000fea000383ffff */
.L_x_49:
[----:B------:R-:W-:-:S07]  /*9ea0*/  MOV R0, UR5 ;  /* 0x0000000500007c02 */ /* 0x000fce0008000f00 */
.L_x_171:
[----:B-1----:R1:W2:Y:S02]  /*9eb0*/  SYNCS.PHASECHK.TRANS64.TRYWAIT P0, [R0+URZ], R3 ;  /* 0x00000003000075a7 */ /* 0x0022a400080011ff */
[----:B--2---:R-:W-:Y:S05]  /*9ec0*/  @!P0 NANOSLEEP.SYNCS 0x989680 ;  /* 0x009896800000895d */ /* 0x004fea0003900000 */
[----:B------:R-:W2:Y:S02]  /*9ed0*/  @!P0 SYNCS.PHASECHK.TRANS64 P0, [R0+URZ], R3 ;  /* 0x00000003000085a7 */ /* 0x000ea400080010ff */
[----:B--2---:R-:W-:Y:S05]  /*9ee0*/  @!P0 BRA `(.L_x_171) ;  /* 0xfffffffc00f08947 */ /* 0x004fea000383ffff */
[----:B------:R-:W-:Y:S05]  /*9ef0*/  BRA `(.L_x_172) ;  /* 0xffffff9000bc7947 */ /* 0x000fea000383ffff */
.L_x_50:
[----:B------:R-:W-:-:S07]  /*9f00*/  MOV R0, UR5 ;  /* 0x0000000500007c02 */ /* 0x000fce0008000f00 */
.L_x_173:
[----:B-1----:R1:W2:Y:S02]  /*9f10*/  SYNCS.PHASECHK.TRANS64.TRYWAIT P0, [R0+URZ], R3 ;  /* 0x00000003000075a7 */ /* 0x0022a400080011ff */
[----:B--2---:R-:W-:Y:S05]  /*9f20*/  @!P0 NANOSLEEP.SYNCS 0x989680 ;  /* 0x009896800000895d */ /* 0x004fea0003900000 */
[----:B------:R-:W2:Y:S02]  /*9f30*/  @!P0 SYNCS.PHASECHK.TRANS64 P0, [R0+URZ], R3 ;  /* 0x00000003000085a7 */ /* 0x000ea400080010ff */
[----:B--2---:R-:W-:Y:S05]  /*9f40*/  @!P0 BRA `(.L_x_173) ;  /* 0xfffffffc00f08947 */ /* 0x004fea000383ffff */
[----:B------:R-:W-:Y:S05]  /*9f50*/  BRA `(.L_x_174) ;  /* 0xffffff9000cc7947 */ /* 0x000fea000383ffff */
.L_x_51:
[----:B------:R-:W-:-:S07]  /*9f60*/  MOV R0, UR5 ;  /* 0x0000000500007c02 */ /* 0x000fce0008000f00 */
.L_x_175:
[----:B-1----:R1:W2:Y:S02]  /*9f70*/  SYNCS.PHASECHK.TRANS64.TRYWAIT P0, [R0+URZ], R3 ;  /* 0x00000003000075a7 */ /* 0x0022a400080011ff */
[----:B--2---:R-:W-:Y:S05]  /*9f80*/  @!P0 NANOSLEEP.SYNCS 0x989680 ;  /* 0x009896800000895d */ /* 0x004fea0003900000 */
[----:B------:R-:W2:Y:S02]  /*9f90*/  @!P0 SYNCS.PHASECHK.TRANS64 P0, [R0+URZ], R3 ;  /* 0x00000003000085a7 */ /* 0x000ea400080010ff */
[----:B--2---:R-:W-:Y:S05]  /*9fa0*/  @!P0 BRA `(.L_x_175) ;  /* 0xfffffffc00f08947 */ /* 0x004fea000383ffff */
[----:B------:R-:W-:Y:S05]  /*9fb0*/  BRA `(.L_x_176) ;  /* 0xffffff9000dc7947 */ /* 0x000fea000383ffff */
.L_x_54:
[----:B------:R-:W-:-:S07]  /*9fc0*/  MOV R4, UR4 ;  /* 0x0000000400047c02 */ /* 0x000fce0008000f00 */
.L_x_177:
[----:B--2---:R2:W3:Y:S02]  /*9fd0*/  SYNCS.PHASECHK.TRANS64.TRYWAIT P1, [R4+URZ+0x118], R7 ;  /* 0x00011807040075a7 */ /* 0x0044e400080211ff */
[----:B---3--:R-:W-:Y:S05]  /*9fe0*/  @!P1 NANOSLEEP.SYNCS 0x989680 ;  /* 0x009896800000995d */ /* 0x008fea0003900000 */
[----:B------:R-:W3:Y:S02]  /*9ff0*/  @!P1 SYNCS.PHASECHK.TRANS64 P1, [R4+URZ+0x118], R7 ;  /* 0x00011807040095a7 */ /* 0x000ee400080210ff */
[----:B---3--:R-:W-:Y:S05]  /*a000*/  @!P1 BRA `(.L_x_177) ;  /* 0xfffffffc00f09947 */ /* 0x008fea000383ffff */
[----:B------:R-:W-:Y:S05]  /*a010*/  BRA `(.L_x_178) ;  /* 0xffffff94004c7947 */ /* 0x000fea000383ffff */
.L_x_55:
[----:B--2---:R-:W-:-:S07]  /*a020*/  MOV R4, UR4 ;  /* 0x0000000400047c02 */ /* 0x004fce0008000f00 */
.L_x_179:
[----:B--2---:R2:W3:Y:S02]  /*a030*/  SYNCS.PHASECHK.TRANS64.TRYWAIT P1, [R4+URZ+0x110], R5 ;  /* 0x00011005040075a7 */ /* 0x0044e400080211ff */
[----:B---3--:R-:W-:Y:S05]  /*a040*/  @!P1 NANOSLEEP.SYNCS 0x989680 ;  /* 0x009896800000995d */ /* 0x008fea0003900000 */
[----:B------:R-:W3:Y:S02]  /*a050*/  @!P1 SYNCS.PHASECHK.TRANS64 P1, [R4+URZ+0x110], R5 ;  /* 0x00011005040095a7 */ /* 0x000ee400080210ff */
[----:B---3--:R-:W-:Y:S05]  /*a060*/  @!P1 BRA `(.L_x_179) ;  /* 0xfffffffc00f09947 */ /* 0x008fea000383ffff */
[----:B------:R-:W-:Y:S05]  /*a070*/  BRA `(.L_x_180) ;  /* 0xffffff9400547947 */ /* 0x000fea000383ffff */
.L_x_65:
[----:B--2---:R-:W-:-:S04]  /*a080*/  MOV R5, UR5 ;  /* 0x0000000500057c02 */ /* 0x004fc80008000f00 */
[----:B------:R2:W3:Y:S03]  /*a090*/  SYNCS.PHASECHK.TRANS64.TRYWAIT P0, [R5+URZ+0x8], R6 ;  /* 0x00000806050075a7 */ /* 0x0004e600080011ff */
[----:B---3--:R-:W-:Y:S05]  /*a0a0*/  @!P0 NANOSLEEP.SYNCS 0x989680 ;  /* 0x009896800000895d */ /* 0x008fea0003900000 */
[----:B------:R-:W3:Y:S02]  /*a0b0*/  @!P0 SYNCS.PHASECHK.TRANS64 P0, [R5+URZ+0x8], R6 ;  /* 0x00000806050085a7 */ /* 0x000ee400080010ff */
[----:B---3--:R-:W-:Y:S05]  /*a0c0*/  @!P0 BRA `(.L_x_65) ;  /* 0xfffffffc00ec8947 */ /* 0x008fea000383ffff */
[----:B------:R-:W-:Y:S05]  /*a0d0*/  BRA `(.L_x_64) ;  /* 0xffffff9800207947 */ /* 0x000fea000383ffff */
.L_x_67:
[----:B------:R-:W-:Y:S01]  /*a0e0*/  BSSY B0, `(.L_x_181) ;  /* 0x0000006000007945 */ /* 0x000fe20003800000 */
[----:B------:R-:W-:-:S07]  /*a0f0*/  MOV R15, 0xffffffff ;  /* 0xffffffff000f7802 */ /* 0x000fce0000000f00 */
[----:B-12--5:R-:W-:Y:S05]  /*a100*/  WARPSYNC.COLLECTIVE R15, `(.L_x_182) ;  /* 0x000000000f0c7348 */ /* 0x026fea0003c00000 */
[----:B------:R-:W-:Y:S02]  /*a110*/  ELECT P6, UR79, PT ;  /* 0x00000000004f782f */ /* 0x000fe400038c0000 */
[----:B------:R-:W-:Y:S01]  /*a120*/  MOV R14, UR79 ;  /* 0x0000004f000e7c02 */ /* 0x000fe20008000f00 */
[----:B-12--5:R-:W-:Y:S10]  /*a130*/  ENDCOLLECTIVE ;  /* 0x000000000000791b */ /* 0x026ff40003800000 */
.L_x_182:
[----:B------:R-:W-:Y:S05]  /*a140*/  BSYNC B0 ;  /* 0x0000000000007941 */ /* 0x000fea0003800000 */
.L_x_181:
[----:B------:R-:W-:Y:S05]  /*a150*/  BRA `(.L_x_183) ;  /* 0xffffff9800507947 */ /* 0x000fea000383ffff */
.L_x_69:
[----:B--2---:R-:W-:-:S04]  /*a160*/  MOV R3, UR5 ;  /* 0x0000000500037c02 */ /* 0x004fc80008000f00 */
[----:B------:R2:W3:Y:S03]  /*a170*/  SYNCS.PHASECHK.TRANS64.TRYWAIT P0, [R3+URZ+0x8], R4 ;  /* 0x00000804030075a7 */ /* 0x0004e600080011ff */
[----:B---3--:R-:W-:Y:S05]  /*a180*/  @!P0 NANOSLEEP.SYNCS 0x989680 ;  /* 0x009896800000895d */ /* 0x008fea0003900000 */
[----:B------:R-:W3:Y:S02]  /*a190*/  @!P0 SYNCS.PHASECHK.TRANS64 P0, [R3+URZ+0x8], R4 ;  /* 0x00000804030085a7 */ /* 0x000ee400080010ff */
[----:B---3--:R-:W-:Y:S05]  /*a1a0*/  @!P0 BRA `(.L_x_69) ;  /* 0xfffffffc00ec8947 */ /* 0x008fea000383ffff */
[----:B------:R-:W-:Y:S05]  /*a1b0*/  BRA `(.L_x_68) ;  /* 0xffffff9800547947 */ /* 0x000fea000383ffff */
.L_x_70:
[----:B------:R-:W-:-:S07]  /*a1c0*/  MOV R4, UR20 ;  /* 0x0000001400047c02 */ /* 0x000fce0008000f00 */
.L_x_184:
[----:B-1----:R1:W2:Y:S02]  /*a1d0*/  SYNCS.PHASECHK.TRANS64.TRYWAIT P0, [R4+URZ+0x110], R5 ;  /* 0x00011005040075a7 */ /* 0x0022a400080011ff */
[----:B--2---:R-:W-:Y:S05]  /*a1e0*/  @!P0 NANOSLEEP.SYNCS 0x989680 ;  /* 0x009896800000895d */ /* 0x004fea0003900000 */
[----:B------:R-:W2:Y:S02]  /*a1f0*/  @!P0 SYNCS.PHASECHK.TRANS64 P0, [R4+URZ+0x110], R5 ;  /* 0x00011005040085a7 */ /* 0x000ea400080010ff */
[----:B--2---:R-:W-:Y:S05]  /*a200*/  @!P0 BRA `(.L_x_184) ;  /* 0xfffffffc00f08947 */ /* 0x004fea000383ffff */
[----:B------:R-:W-:Y:S05]  /*a210*/  BRA `(.L_x_185) ;  /* 0xffffff9c00507947 */ /* 0x000fea000383ffff */
.L_x_72:
[----:B------:R-:W-:-:S07]  /*a220*/  MOV R4, UR25 ;  /* 0x0000001900047c02 */ /* 0x000fce0008000f00 */
.L_x_186:
[----:B-1----:R1:W2:Y:S02]  /*a230*/  SYNCS.PHASECHK.TRANS64.TRYWAIT P0, [R4+URZ+0x130], R5 ;  /* 0x00013005040075a7 */ /* 0x0022a400080011ff */
[----:B--2---:R-:W-:Y:S05]  /*a240*/  @!P0 NANOSLEEP.SYNCS 0x989680 ;  /* 0x009896800000895d */ /* 0x004fea0003900000 */
[----:B------:R-:W2:Y:S02]  /*a250*/  @!P0 SYNCS.PHASECHK.TRANS64 P0, [R4+URZ+0x130], R5 ;  /* 0x00013005040085a7 */ /* 0x000ea400080010ff */
[----:B--2---:R-:W-:Y:S05]  /*a260*/  @!P0 BRA `(.L_x_186) ;  /* 0xfffffffc00f08947 */ /* 0x004fea000383ffff */
[----:B------:R-:W-:Y:S05]  /*a270*/  BRA `(.L_x_71) ;  /* 0xffffff9c00707947 */ /* 0x000fea000383ffff */
.L_x_76:
[----:B-1----:R-:W-:Y:S07]  /*a280*/  MOV R4, UR18 ;  /* 0x0000001200047c02 */ /* 0x002fee0008000f00 */
.L_x_187:
[----:B-1----:R1:W2:Y:S02]  /*a290*/  SYNCS.PHASECHK.TRANS64.TRYWAIT P0, [R4+URZ], R7 ;  /* 0x00000007040075a7 */ /* 0x0022a400080011ff */
[----:B--2---:R-:W-:Y:S05]  /*a2a0*/  @!P0 NANOSLEEP.SYNCS 0x989680 ;  /* 0x009896800000895d */ /* 0x004fea0003900000 */
[----:B------:R-:W2:Y:S02]  /*a2b0*/  @!P0 SYNCS.PHASECHK.TRANS64 P0, [R4+URZ], R7 ;  /* 0x00000007040085a7 */ /* 0x000ea400080010ff */
[----:B--2---:R-:W-:Y:S05]  /*a2c0*/  @!P0 BRA `(.L_x_187) ;  /* 0xfffffffc00f08947 */ /* 0x004fea000383ffff */
[----:B------:R-:W-:Y:S05]  /*a2d0*/  BRA `(.L_x_75) ;  /* 0xffffff9c00947947 */ /* 0x000fea000383ffff */
.L_x_80:
[----:B--2---:R-:W-:-:S07]  /*a2e0*/  MOV R0, UR4 ;  /* 0x0000000400007c02 */ /* 0x004fce0008000f00 */
.L_x_188:
[----:B-1----:R1:W2:Y:S02]  /*a2f0*/  SYNCS.PHASECHK.TRANS64.TRYWAIT P0, [R0+URZ], R5 ;  /* 0x00000005000075a7 */ /* 0x0022a400080011ff */
[----:B--2---:R-:W-:Y:S05]  /*a300*/  @!P0 NANOSLEEP.SYNCS 0x989680 ;  /* 0x009896800000895d */ /* 0x004fea0003900000 */
[----:B------:R-:W2:Y:S02]  /*a310*/  @!P0 SYNCS.PHASECHK.TRANS64 P0, [R0+URZ], R5 ;  /* 0x00000005000085a7 */ /* 0x000ea400080010ff */
[----:B--2---:R-:W-:Y:S05]  /*a320*/  @!P0 BRA `(.L_x_188) ;  /* 0xfffffffc00f08947 */ /* 0x004fea000383ffff */
[----:B------:R-:W-:Y:S05]  /*a330*/  BRA `(.L_x_189) ;  /* 0xffffffa0009c7947 */ /* 0x000fea000383ffff */
.L_x_83:
[----:B------:R-:W-:-:S07]  /*a340*/  MOV R0, UR20 ;  /* 0x0000001400007c02 */ /* 0x000fce0008000f00 */
.L_x_190:
[----:B-1----:R1:W2:Y:S02]  /*a350*/  SYNCS.PHASECHK.TRANS64.TRYWAIT P1, [R0+URZ+0x140], R5 ;  /* 0x00014005000075a7 */ /* 0x0022a400080211ff */
[----:B--2---:R-:W-:Y:S05]  /*a360*/  @!P1 NANOSLEEP.SYNCS 0x989680 ;  /* 0x009896800000995d */ /* 0x004fea0003900000 */
[----:B------:R-:W2:Y:S02]  /*a370*/  @!P1 SYNCS.PHASECHK.TRANS64 P1, [R0+URZ+0x140], R5 ;  /* 0x00014005000095a7 */ /* 0x000ea400080210ff */
[----:B--2---:R-:W-:Y:S05]  /*a380*/  @!P1 BRA `(.L_x_190) ;  /* 0xfffffffc00f09947 */ /* 0x004fea000383ffff */
[----:B------:R-:W-:Y:S05]  /*a390*/  BRA `(.L_x_191) ;  /* 0xffffffa000e87947 */ /* 0x000fea000383ffff */
.L_x_88:
[----:B------:R-:W-:Y:S07]  /*a3a0*/  MOV R2, UR31 ;  /* 0x0000001f00027c02 */ /* 0x000fee0008000f00 */
.L_x_192:
[----:B-1----:R1:W2:Y:S02]  /*a3b0*/  SYNCS.PHASECHK.TRANS64.TRYWAIT P0, [R2+URZ+0x110], R3 ;  /* 0x00011003020075a7 */ /* 0x0022a400080011ff */
[----:B--2---:R-:W-:Y:S05]  /*a3c0*/  @!P0 NANOSLEEP.SYNCS 0x989680 ;  /* 0x009896800000895d */ /* 0x004fea0003900000 */
[----:B------:R-:W2:Y:S02]  /*a3d0*/  @!P0 SYNCS.PHASECHK.TRANS64 P0, [R2+URZ+0x110], R3 ;  /* 0x00011003020085a7 */ /* 0x000ea400080010ff */
[----:B--2---:R-:W-:Y:S05]  /*a3e0*/  @!P0 BRA `(.L_x_192) ;  /* 0xfffffffc00f08947 */ /* 0x004fea000383ffff */
[----:B------:R-:W-:Y:S05]  /*a3f0*/  BRA `(.L_x_193) ;  /* 0xffffffa8003c7947 */ /* 0x000fea000383ffff */
.L_x_91:
[----:B------:R-:W-:Y:S07]  /*a400*/  MOV R2, UR31 ;  /* 0x0000001f00027c02 */ /* 0x000fee0008000f00 */
.L_x_194:
[----:B-1----:R1:W2:Y:S02]  /*a410*/  SYNCS.PHASECHK.TRANS64.TRYWAIT P2, [R2+URZ+0x108], R3 ;  /* 0x00010803020075a7 */ /* 0x0022a400080411ff */
[----:B--2---:R-:W-:Y:S05]  /*a420*/  @!P2 NANOSLEEP.SYNCS 0x989680 ;  /* 0x009896800000a95d */ /* 0x004fea0003900000 */
[----:B------:R-:W2:Y:S02]  /*a430*/  @!P2 SYNCS.PHASECHK.TRANS64 P2, [R2+URZ+0x108], R3 ;  /* 0x000108030200a5a7 */ /* 0x000ea400080410ff */
[----:B--2---:R-:W-:Y:S05]  /*a440*/  @!P2 BRA `(.L_x_194) ;  /* 0xfffffffc00f0a947 */ /* 0x004fea000383ffff */
[----:B------:R-:W-:Y:S05]  /*a450*/  BRA `(.L_x_90) ;  /* 0xffffffac00a07947 */ /* 0x000fea000383ffff */
.L_x_94:
[----:B-1----:R-:W-:Y:S07]  /*a460*/  MOV R3, UR31 ;  /* 0x0000001f00037c02 */ /* 0x002fee0008000f00 */
.L_x_195:
[----:B-1----:R1:W2:Y:S02]  /*a470*/  SYNCS.PHASECHK.TRANS64.TRYWAIT P1, [R3+URZ+0xe0], R8 ;  /* 0x0000e008030075a7 */ /* 0x0022a400080211ff */
[----:B--2---:R-:W-:Y:S05]  /*a480*/  @!P1 NANOSLEEP.SYNCS 0x989680 ;  /* 0x009896800000995d */ /* 0x004fea0003900000 */
[----:B------:R-:W2:Y:S02]  /*a490*/  @!P1 SYNCS.PHASECHK.TRANS64 P1, [R3+URZ+0xe0], R8 ;  /* 0x0000e008030095a7 */ /* 0x000ea400080210ff */
[----:B--2---:R-:W-:Y:S05]  /*a4a0*/  @!P1 BRA `(.L_x_195) ;  /* 0xfffffffc00f09947 */ /* 0x004fea000383ffff */
[----:B------:R-:W-:Y:S05]  /*a4b0*/  BRA `(.L_x_196) ;  /* 0xffffffb000307947 */ /* 0x000fea000383ffff */
.L_x_95:
[----:B------:R-:W-:Y:S07]  /*a4c0*/  MOV R3, UR31 ;  /* 0x0000001f00037c02 */ /* 0x000fee0008000f00 */
.L_x_197:
[----:B-1----:R1:W2:Y:S02]  /*a4d0*/  SYNCS.PHASECHK.TRANS64.TRYWAIT P1, [R3+URZ+0xe8], R8 ;  /* 0x0000e808030075a7 */ /* 0x0022a400080211ff */
[----:B--2---:R-:W-:Y:S05]  /*a4e0*/  @!P1 NANOSLEEP.SYNCS 0x989680 ;  /* 0x009896800000995d */ /* 0x004fea0003900000 */
[----:B------:R-:W2:Y:S02]  /*a4f0*/  @!P1 SYNCS.PHASECHK.TRANS64 P1, [R3+URZ+0xe8], R8 ;  /* 0x0000e808030095a7 */ /* 0x000ea400080210ff */
[----:B--2---:R-:W-:Y:S05]  /*a500*/  @!P1 BRA `(.L_x_197) ;  /* 0xfffffffc00f09947 */ /* 0x004fea000383ffff */
[----:B------:R-:W-:Y:S05]  /*a510*/  BRA `(.L_x_198) ;  /* 0xffffffb000887947 */ /* 0x000fea000383ffff */
.L_x_96:
[----:B------:R-:W-:Y:S07]  /*a520*/  MOV R3, UR31 ;  /* 0x0000001f00037c02 */ /* 0x000fee0008000f00 */
.L_x_199:
[----:B-1----:R1:W2:Y:S02]  /*a530*/  SYNCS.PHASECHK.TRANS64.TRYWAIT P1, [R3+URZ+0xf0], R8 ;  /* 0x0000f008030075a7 */ /* 0x0022a400080211ff */
[----:B--2---:R-:W-:Y:S05]  /*a540*/  @!P1 NANOSLEEP.SYNCS 0x989680 ;  /* 0x009896800000995d */ /* 0x004fea0003900000 */
[----:B------:R-:W2:Y:S02]  /*a550*/  @!P1 SYNCS.PHASECHK.TRANS64 P1, [R3+URZ+0xf0], R8 ;  /* 0x0000f008030095a7 */ /* 0x000ea400080210ff */
[----:B--2---:R-:W-:Y:S05]  /*a560*/  @!P1 BRA `(.L_x_199) ;  /* 0xfffffffc00f09947 */ /* 0x004fea000383ffff */
[----:B------:R-:W-:Y:S05]  /*a570*/  BRA `(.L_x_200) ;  /* 0xffffffb000f07947 */ /* 0x000fea000383ffff */
.L_x_97:
[----:B------:R-:W-:Y:S07]  /*a580*/  MOV R3, UR31 ;  /* 0x0000001f00037c02 */ /* 0x000fee0008000f00 */
.L_x_201:
[----:B-1----:R1:W2:Y:S02]  /*a590*/  SYNCS.PHASECHK.TRANS64.TRYWAIT P0, [R3+URZ+0xf8], R8 ;  /* 0x0000f808030075a7 */ /* 0x0022a400080011ff */
[----:B--2---:R-:W-:Y:S05]  /*a5a0*/  @!P0 NANOSLEEP.SYNCS 0x989680 ;  /* 0x009896800000895d */ /* 0x004fea0003900000 */
[----:B------:R-:W2:Y:S02]  /*a5b0*/  @!P0 SYNCS.PHASECHK.TRANS64 P0, [R3+URZ+0xf8], R8 ;  /* 0x0000f808030085a7 */ /* 0x000ea400080010ff */
[----:B--2---:R-:W-:Y:S05]  /*a5c0*/  @!P0 BRA `(.L_x_201) ;  /* 0xfffffffc00f08947 */ /* 0x004fea000383ffff */
[----:B------:R-:W-:Y:S05]  /*a5d0*/  BRA `(.L_x_202) ;  /* 0xffffffb400607947 */ /* 0x000fea000383ffff */
.L_x_99:
[----:B--2---:R-:W-:-:S07]  /*a5e0*/  MOV R0, UR31 ;  /* 0x0000001f00007c02 */ /* 0x004fce0008000f00 */
.L_x_203:
[----:B-1----:R1:W2:Y:S02]  /*a5f0*/  SYNCS.PHASECHK.TRANS64.TRYWAIT P0, [R0+URZ+0xe0], R3 ;  /* 0x0000e003000075a7 */ /* 0x0022a400080011ff */
[----:B--2---:R-:W-:Y:S05]  /*a600*/  @!P0 NANOSLEEP.SYNCS 0x989680 ;  /* 0x009896800000895d */ /* 0x004fea0003900000 */
[----:B------:R-:W2:Y:S02]  /*a610*/  @!P0 SYNCS.PHASECHK.TRANS64 P0, [R0+URZ+0xe0], R3 ;  /* 0x0000e003000085a7 */ /* 0x000ea400080010ff */
[----:B--2---:R-:W-:Y:S05]  /*a620*/  @!P0 BRA `(.L_x_203) ;  /* 0xfffffffc00f08947 */ /* 0x004fea000383ffff */
[----:B------:R-:W-:Y:S05]  /*a630*/  BRA `(.L_x_204) ;  /* 0xffffffb400ec7947 */ /* 0x000fea000383ffff */
.L_x_100:
[----:B-12---:R-:W-:-:S07]  /*a640*/  MOV R0, UR31 ;  /* 0x0000001f00007c02 */ /* 0x006fce0008000f00 */
.L_x_205:
[----:B-1----:R1:W2:Y:S02]  /*a650*/  SYNCS.PHASECHK.TRANS64.TRYWAIT P0, [R0+URZ+0xe8], R3 ;  /* 0x0000e803000075a7 */ /* 0x0022a400080011ff */
[----:B--2---:R-:W-:Y:S05]  /*a660*/  @!P0 NANOSLEEP.SYNCS 0x989680 ;  /* 0x009896800000895d */ /* 0x004fea0003900000 */
[----:B------:R-:W2:Y:S02]  /*a670*/  @!P0 SYNCS.PHASECHK.TRANS64 P0, [R0+URZ+0xe8], R3 ;  /* 0x0000e803000085a7 */ /* 0x000ea400080010ff */
[----:B--2---:R-:W-:Y:S05]  /*a680*/  @!P0 BRA `(.L_x_205) ;  /* 0xfffffffc00f08947 */ /* 0x004fea000383ffff */
[----:B------:R-:W-:Y:S05]  /*a690*/  BRA `(.L_x_206) ;  /* 0xffffffb400dc7947 */ /* 0x000fea000383ffff */
.L_x_101:
[----:B-12---:R-:W-:-:S07]  /*a6a0*/  MOV R0, UR31 ;  /* 0x0000001f00007c02 */ /* 0x006fce0008000f00 */
.L_x_207:
[----:B-1----:R1:W2:Y:S02]  /*a6b0*/  SYNCS.PHASECHK.TRANS64.TRYWAIT P0, [R0+URZ+0xf0], R3 ;  /* 0x0000f003000075a7 */ /* 0x0022a400080011ff */
[----:B--2---:R-:W-:Y:S05]  /*a6c0*/  @!P0 NANOSLEEP.SYNCS 0x989680 ;  /* 0x009896800000895d */ /* 0x004fea0003900000 */
[----:B------:R-:W2:Y:S02]  /*a6d0*/  @!P0 SYNCS.PHASECHK.TRANS64 P0, [R0+URZ+0xf0], R3 ;  /* 0x0000f003000085a7 */ /* 0x000ea400080010ff */
[----:B--2---:R-:W-:Y:S05]  /*a6e0*/  @!P0 BRA `(.L_x_207) ;  /* 0xfffffffc00f08947 */ /* 0x004fea000383ffff */
[----:B------:R-:W-:Y:S05]  /*a6f0*/  BRA `(.L_x_208) ;  /* 0xffffffb400cc7947 */ /* 0x000fea000383ffff */
.L_x_103:
[----:B------:R-:W-:Y:S07]  /*a700*/  MOV R0, UR44 ;  /* 0x0000002c00007c02 */ /* 0x000fee0008000f00 */
.L_x_209:
[----:B-1----:R1:W2:Y:S02]  /*a710*/  SYNCS.PHASECHK.TRANS64.TRYWAIT P0, [R0+URZ+0x110], R3 ;  /* 0x00011003000075a7 */ /* 0x0022a400080011ff */
[----:B--2---:R-:W-:Y:S05]  /*a720*/  @!P0 NANOSLEEP.SYNCS 0x989680 ;  /* 0x009896800000895d */ /* 0x004fea0003900000 */
[----:B------:R-:W2:Y:S02]  /*a730*/  @!P0 SYNCS.PHASECHK.TRANS64 P0, [R0+URZ+0x110], R3 ;  /* 0x00011003000085a7 */ /* 0x000ea400080010ff */
[----:B--2---:R-:W-:Y:S05]  /*a740*/  @!P0 BRA `(.L_x_209) ;  /* 0xfffffffc00f08947 */ /* 0x004fea000383ffff */
[----:B------:R-:W-:Y:S05]  /*a750*/  BRA `(.L_x_210) ;  /* 0xffffffb800b07947 */ /* 0x000fea000383ffff */
.L_x_114:
[----:B-1----:R-:W-:Y:S04]  /*a760*/  MOV R0, UR44 ;  /* 0x0000002c00007c02 */ /* 0x002fe80008000f00 */
[----:B------:R1:W2:Y:S03]  /*a770*/  SYNCS.PHASECHK.TRANS64.TRYWAIT P1, [R0+URZ+0xc0], R5 ;  /* 0x0000c005000075a7 */ /* 0x0002a600080211ff */
[----:B--2---:R-:W-:Y:S05]  /*a780*/  @!P1 NANOSLEEP.SYNCS 0x989680 ;  /* 0x009896800000995d */ /* 0x004fea0003900000 */
[----:B------:R-:W2:Y:S02]  /*a790*/  @!P1 SYNCS.PHASECHK.TRANS64 P1, [R0+URZ+0xc0], R5 ;  /* 0x0000c005000095a7 */ /* 0x000ea400080210ff */
[----:B--2---:R-:W-:Y:S05]  /*a7a0*/  @!P1 BRA `(.L_x_114) ;  /* 0xfffffffc00ec9947 */ /* 0x004fea000383ffff */
[----:B------:R-:W-:Y:S05]  /*a7b0*/  BRA `(.L_x_113) ;  /* 0xffffffc800707947 */ /* 0x000fea000383ffff */
.L_x_116:
[----:B------:R1:W1:Y:S02]  /*a7c0*/  SYNCS.PHASECHK.TRANS64.TRYWAIT P0, [R86+URZ+0x120], R3 ;  /* 0x00012003560075a7 */ /* 0x00026400080011ff */
[----:B-1----:R-:W-:Y:S05]  /*a7d0*/  @!P0 NANOSLEEP.SYNCS 0x989680 ;  /* 0x009896800000895d */ /* 0x002fea0003900000 */
[----:B------:R-:W1:Y:S02]  /*a7e0*/  @!P0 SYNCS.PHASECHK.TRANS64 P0, [R86+URZ+0x120], R3 ;  /* 0x00012003560085a7 */ /* 0x000e6400080010ff */
[----:B-1----:R-:W-:Y:S05]  /*a7f0*/  @!P0 BRA `(.L_x_116) ;  /* 0xfffffffc00f08947 */ /* 0x002fea000383ffff */
[----:B------:R-:W-:Y:S05]  /*a800*/  BRA `(.L_x_115) ;  /* 0xffffffc800987947 */ /* 0x000fea000383ffff */
.L_x_125:
[----:B-1----:R1:W3:Y:S02]  /*a810*/  SYNCS.PHASECHK.TRANS64.TRYWAIT P0, [R3+URZ+0xc0], R0 ;  /* 0x0000c000030075a7 */ /* 0x0022e400080011ff */
[----:B---3--:R-:W-:Y:S05]  /*a820*/  @!P0 NANOSLEEP.SYNCS 0x989680 ;  /* 0x009896800000895d */ /* 0x008fea0003900000 */
[----:B------:R-:W3:Y:S02]  /*a830*/  @!P0 SYNCS.PHASECHK.TRANS64 P0, [R3+URZ+0xc0], R0 ;  /* 0x0000c000030085a7 */ /* 0x000ee400080010ff */
[----:B---3--:R-:W-:Y:S05]  /*a840*/  @!P0 BRA `(.L_x_125) ;  /* 0xfffffffc00f08947 */ /* 0x008fea000383ffff */
[----:B------:R-:W-:Y:S05]  /*a850*/  BRA `(.L_x_124) ;  /* 0xffffffd000d47947 */ /* 0x000fea000383ffff */
.L_x_133:
[----:B-1----:R1:W4:Y:S02]  /*a860*/  SYNCS.PHASECHK.TRANS64.TRYWAIT P0, [R40+URZ+0xc0], R5 ;  /* 0x0000c005280075a7 */ /* 0x00232400080011ff */
[----:B----4-:R-:W-:Y:S05]  /*a870*/  @!P0 NANOSLEEP.SYNCS 0x989680 ;  /* 0x009896800000895d */ /* 0x010fea0003900000 */
[----:B------:R-:W4:Y:S02]  /*a880*/  @!P0 SYNCS.PHASECHK.TRANS64 P0, [R40+URZ+0xc0], R5 ;  /* 0x0000c005280085a7 */ /* 0x000f2400080010ff */
[----:B----4-:R-:W-:Y:S05]  /*a890*/  @!P0 BRA `(.L_x_133) ;  /* 0xfffffffc00f08947 */ /* 0x010fea000383ffff */
[----:B------:R-:W-:Y:S05]  /*a8a0*/  BRA `(.L_x_132) ;  /* 0xffffffdc002c7947 */ /* 0x000fea000383ffff */
.L_x_141:
[----:B-1----:R1:W4:Y:S02]  /*a8b0*/  SYNCS.PHASECHK.TRANS64.TRYWAIT P0, [R92+URZ+0xc0], R5 ;  /* 0x0000c0055c0075a7 */ /* 0x00232400080011ff */
[----:B----4-:R-:W-:Y:S05]  /*a8c0*/  @!P0 NANOSLEEP.SYNCS 0x989680 ;  /* 0x009896800000895d */ /* 0x010fea0003900000 */
[----:B------:R-:W4:Y:S02]  /*a8d0*/  @!P0 SYNCS.PHASECHK.TRANS64 P0, [R92+URZ+0xc0], R5 ;  /* 0x0000c0055c0085a7 */ /* 0x000f2400080010ff */
[----:B----4-:R-:W-:Y:S05]  /*a8e0*/  @!P0 BRA `(.L_x_141) ;  /* 0xfffffffc00f08947 */ /* 0x010fea000383ffff */
[----:B------:R-:W-:Y:S05]  /*a8f0*/  BRA `(.L_x_140) ;  /* 0xffffffe400807947 */ /* 0x000fea000383ffff */
        .weak           $__internal_0_$__cuda_sm10x_tcgen05_guardrail_trap_col_being_dealloced_not_returned_by_alloc
        .type           $__internal_0_$__cuda_sm10x_tcgen05_guardrail_trap_col_being_dealloced_not_returned_by_alloc,@function
        .size           $__internal_0_$__cuda_sm10x_tcgen05_guardrail_trap_col_being_dealloced_not_returned_by_alloc,($__internal_1_$__cuda_sm10x_tcgen05_guardrail_trap_phase_invalid_during_alloc - $__internal_0_$__cuda_sm10x_tcgen05_guardrail_trap_col_being_dealloced_not_returned_by_alloc)
$__internal_0_$__cuda_sm10x_tcgen05_guardrail_trap_col_being_dealloced_not_returned_by_alloc:
[----:B------:R-:W-:Y:S05]  /*a900*/  BPT.TRAP 0x1 ;  /* 0x000000040000795c */ /* 0x000fea0000300000 */
[----:B------:R-:W-:-:S04]  /*a910*/  HFMA2 R3, -RZ, RZ, 0, 0 ;  /* 0x00000000ff037431 */ /* 0x000fc800000001ff */
[----:B------:R-:W-:Y:S05]  /*a920*/  RET.REL.NODEC R2 `(_ZN7cutlass13device_kernelINS_4conv6kernel13ConvUniversalINS1_16ConvProblemShapeILNS1_8OperatorE1ELi2EEENS1_10collective14CollectiveConvINS1_47MainloopSm100TmaUmmaWarpSpecializedImplicitGemmILS5_1ELi12ELi2ELi1ELi2EN4cute5tupleIJNSA_1CILi2EEENSC_ILi1EEESE_EEEEENSB_IJNSC_ILi128EEESH_NSB_IJNSC_ILi32EEEEEEEEENS_10tfloat32_tESL_NSA_8TiledMMAINSA_8MMA_AtomIJNSA_23SM100_MMA_TF32_2x1SM_SSISL_SL_fLi128ELi128ELNSA_4UMMA5MajorE0ELSQ_1ELNSP_7ScaleInE0ELSR_0EEEEEENSA_6LayoutINSB_IJSE_SE_SE_EEENSB_IJNSC_ILi0EEESW_SW_EEEEENSB_IJNSA_10UnderscoreESZ_SZ_EEEEENS7_6detail27Sm100ImplicitGemmTileTraitsINSA_25SM100_TMA_2SM_LOAD_IM2COLENSA_14ComposedLayoutINSA_7SwizzleILi3ELi4ELi3EEENSA_18smem_ptr_flag_bitsILi32EEENSU_INSB_IJNSC_ILi8EEESI_EEENSB_IJSI_SE_EEEEEEEvEENS13_INSA_18SM100_TMA_2SM_LOADENS15_INS16_ILi2ELi5ELi2EEES19_NSU_INSB_IJSI_NSC_ILi4EEEEEENSB_IJSE_SI_EEEEEEEvEEEENS_8epilogue10collective18CollectiveEpilogueINS1P_23Sm100TmaWarpSpecializedILi4ELi2ELi16ELb1ELb0EEEJNSB_IJNSC_ILi64EEESH_SJ_EEENSB_IJNSU_IS1U_SE_EENSU_INSB_IJNSC_ILi16EEESD_EEENSB_IJSE_S1U_EEEEEEEESL_NSB_IJNSB_IJlllEEESE_SW_EEESL_S23_NS1P_6fusion15FusionCallbacksIS1T_NS24_17LinearCombinationISL_fSL_fLNS_15FloatRoundStyleE2EEES1V_S21_JEEENSA_5SM1004TMEM4LOAD26SM100_TMEM_LOAD_32dp32b16xENSA_20SM90_TMA_LOAD_IM2COLENS15_INS16_ILi2ELi4ELi3EEES19_NSU_INSB_IJS1A_S1X_EEENSB_IJS1X_SE_EEEEEEENSA_39AutoVectorizingCopyWithAssumedAlignmentILi128EEENSA_21SM90_TMA_STORE_IM2COLES2J_S2L_S2L_EEEvvEEEEvNT_6ParamsE) ;  /* 0xffffff5402b47950 */ /* 0x000fea0003c3ffff */
        .weak           $__internal_1_$__cuda_sm10x_tcgen05_guardrail_trap_phase_invalid_during_alloc
        .type           $__internal_1_$__cuda_sm10x_tcgen05_guardrail_trap_phase_invalid_during_alloc,@function
        .size           $__internal_1_$__cuda_sm10x_tcgen05_guardrail_trap_phase_invalid_during_alloc,($__internal_2_$__cuda_sm10x_tcgen05_guardrail_trap_unallocated_columns_being_dealloced - $__internal_1_$__cuda_sm10x_tcgen05_guardrail_trap_phase_invalid_during_alloc)
$__internal_1_$__cuda_sm10x_tcgen05_guardrail_trap_phase_invalid_during_alloc:
[----:B------:R-:W-:Y:S05]  /*a930*/  BPT.TRAP 0x1 ;  /* 0x000000040000795c */ /* 0x000fea0000300000 */
[----:B------:R-:W-:-:S04]  /*a940*/  MOV R5, 0x0 ;  /* 0x0000000000057802 */ /* 0x000fc80000000f00 */
[----:B------:R-:W-:Y:S05]  /*a950*/  RET.REL.NODEC R4 `(_ZN7cutlass13device_kernelINS_4conv6kernel13ConvUniversalINS1_16ConvProblemShapeILNS1_8OperatorE1ELi2EEENS1_10collective14CollectiveConvINS1_47MainloopSm100TmaUmmaWarpSpecializedImplicitGemmILS5_1ELi12ELi2ELi1ELi2EN4cute5tupleIJNSA_1CILi2EEENSC_ILi1EEESE_EEEEENSB_IJNSC_ILi128EEESH_NSB_IJNSC_ILi32EEEEEEEEENS_10tfloat32_tESL_NSA_8TiledMMAINSA_8MMA_AtomIJNSA_23SM100_MMA_TF32_2x1SM_SSISL_SL_fLi128ELi128ELNSA_4UMMA5MajorE0ELSQ_1ELNSP_7ScaleInE0ELSR_0EEEEEENSA_6LayoutINSB_IJSE_SE_SE_EEENSB_IJNSC_ILi0EEESW_SW_EEEEENSB_IJNSA_10UnderscoreESZ_SZ_EEEEENS7_6detail27Sm100ImplicitGemmTileTraitsINSA_25SM100_TMA_2SM_LOAD_IM2COLENSA_14ComposedLayoutINSA_7SwizzleILi3ELi4ELi3EEENSA_18smem_ptr_flag_bitsILi32EEENSU_INSB_IJNSC_ILi8EEESI_EEENSB_IJSI_SE_EEEEEEEvEENS13_INSA_18SM100_TMA_2SM_LOADENS15_INS16_ILi2ELi5ELi2EEES19_NSU_INSB_IJSI_NSC_ILi4EEEEEENSB_IJSE_SI_EEEEEEEvEEEENS_8epilogue10collective18CollectiveEpilogueINS1P_23Sm100TmaWarpSpecializedILi4ELi2ELi16ELb1ELb0EEEJNSB_IJNSC_ILi64EEESH_SJ_EEENSB_IJNSU_IS1U_SE_EENSU_INSB_IJNSC_ILi16EEESD_EEENSB_IJSE_S1U_EEEEEEEESL_NSB_IJNSB_IJlllEEESE_SW_EEESL_S23_NS1P_6fusion15FusionCallbacksIS1T_NS24_17LinearCombinationISL_fSL_fLNS_15FloatRoundStyleE2EEES1V_S21_JEEENSA_5SM1004TMEM4LOAD26SM100_TMEM_LOAD_32dp32b16xENSA_20SM90_TMA_LOAD_IM2COLENS15_INS16_ILi2ELi4ELi3EEES19_NSU_INSB_IJS1A_S1X_EEENSB_IJS1X_SE_EEEEEEENSA_39AutoVectorizingCopyWithAssumedAlignmentILi128EEENSA_21SM90_TMA_STORE_IM2COLES2J_S2L_S2L_EEEvvEEEEvNT_6ParamsE) ;  /* 0xffffff5404a87950 */ /* 0x000fea0003c3ffff */
        .weak           $__internal_2_$__cuda_sm10x_tcgen05_guardrail_trap_unallocated_columns_being_dealloced
        .type           $__internal_2_$__cuda_sm10x_tcgen05_guardrail_trap_unallocated_columns_being_dealloced,@function
        .size           $__internal_2_$__cuda_sm10x_tcgen05_guardrail_trap_unallocated_columns_being_dealloced,(.L_x_212 - $__internal_2_$__cuda_sm10x_tcgen05_guardrail_trap_unallocated_columns_being_dealloced)
$__internal_2_$__cuda_sm10x_tcgen05_guardrail_trap_unallocated_columns_being_dealloced:
[----:B------:R-:W-:Y:S05]  /*a960*/  BPT.TRAP 0x1 ;  /* 0x000000040000795c */ /* 0x000fea0000300000 */
[----:B------:R-:W-:-:S04]  /*a970*/  HFMA2 R3, -RZ, RZ, 0, 0 ;  /* 0x00000000ff037431 */ /* 0x000fc800000001ff */
[----:B------:R-:W-:Y:S05]  /*a980*/  RET.REL.NODEC R2 `(_ZN7cutlass13device_kernelINS_4conv6kernel13ConvUniversalINS1_16ConvProblemShapeILNS1_8OperatorE1ELi2EEENS1_10collective14CollectiveConvINS1_47MainloopSm100TmaUmmaWarpSpecializedImplicitGemmILS5_1ELi12ELi2ELi1ELi2EN4cute5tupleIJNSA_1CILi2EEENSC_ILi1EEESE_EEEEENSB_IJNSC_ILi128EEESH_NSB_IJNSC_ILi32EEEEEEEEENS_10tfloat32_tESL_NSA_8TiledMMAINSA_8MMA_AtomIJNSA_23SM100_MMA_TF32_2x1SM_SSISL_SL_fLi128ELi128ELNSA_4UMMA5MajorE0ELSQ_1ELNSP_7ScaleInE0ELSR_0EEEEEENSA_6LayoutINSB_IJSE_SE_SE_EEENSB_IJNSC_ILi0EEESW_SW_EEEEENSB_IJNSA_10UnderscoreESZ_SZ_EEEEENS7_6detail27Sm100ImplicitGemmTileTraitsINSA_25SM100_TMA_2SM_LOAD_IM2COLENSA_14ComposedLayoutINSA_7SwizzleILi3ELi4ELi3EEENSA_18smem_ptr_flag_bitsILi32EEENSU_INSB_IJNSC_ILi8EEESI_EEENSB_IJSI_SE_EEEEEEEvEENS13_INSA_18SM100_TMA_2SM_LOADENS15_INS16_ILi2ELi5ELi2EEES19_NSU_INSB_IJSI_NSC_ILi4EEEEEENSB_IJSE_SI_EEEEEEEvEEEENS_8epilogue10collective18CollectiveEpilogueINS1P_23Sm100TmaWarpSpecializedILi4ELi2ELi16ELb1ELb0EEEJNSB_IJNSC_ILi64EEESH_SJ_EEENSB_IJNSU_IS1U_SE_EENSU_INSB_IJNSC_ILi16EEESD_EEENSB_IJSE_S1U_EEEEEEEESL_NSB_IJNSB_IJlllEEESE_SW_EEESL_S23_NS1P_6fusion15FusionCallbacksIS1T_NS24_17LinearCombinationISL_fSL_fLNS_15FloatRoundStyleE2EEES1V_S21_JEEENSA_5SM1004TMEM4LOAD26SM100_TMEM_LOAD_32dp32b16xENSA_20SM90_TMA_LOAD_IM2COLENS15_INS16_ILi2ELi4ELi3EEES19_NSU_INSB_IJS1A_S1X_EEENSB_IJS1X_SE_EEEEEEENSA_39AutoVectorizingCopyWithAssumedAlignmentILi128EEENSA_21SM90_TMA_STORE_IM2COLES2J_S2L_S2L_EEEvvEEEEvNT_6ParamsE) ;  /* 0xffffff54029c7950 */ /* 0x000fea0003c3ffff */
.L_x_211:
[----:B------:R-:W-:-:S00]  /*a990*/  BRA `(.L_x_211) ;  /* 0xfffffffc00fc7947 */ /* 0x000fc0000383ffff */
[----:B------:R-:W-:-:S00]  /*a9a0*/  NOP ;  /* 0x0000000000007918 */ /* 0x000fc00000000000 */
        /* <DEDUP_REMOVED lines=13> */
.L_x_212:


//--------------------- .nv.global.init           --------------------------
	.section	.nv.global.init,"aw",@progbits
.nv.global.init:
	.type		$str$29,@object
	.size		$str$29,($str$30 - $str$29)
$str$29:
        /*0000*/ 	.byte	0x28, 0x61, 0x64, 0x64, 0x72, 0x65, 0x73, 0x73, 0x20, 0x26, 0x20, 0x6d, 0x61, 0x73, 0x6b, 0x29
        /*0010*/ 	.byte	0x20, 0x3d, 0x3d, 0x20, 0x30, 0x00
	.type		$str$30,@object
	.size		$str$30,($str$28 - $str$30)
$str$30:
        /*0016*/ 	.byte	0x2f, 0x74, 0x6d, 0x70, 0x2f, 0x63, 0x75, 0x74, 0x6c, 0x61, 0x73, 0x73, 0x5f, 0x73, 0x77, 0x65
        /*0026*/ 	.byte	0x65, 0x70, 0x5f, 0x73, 0x72, 0x63, 0x2f, 0x69, 0x6e, 0x63, 0x6c, 0x75, 0x64, 0x65, 0x2f, 0x63
        /*0036*/ 	.byte	0x75, 0x74, 0x65, 0x2f, 0x70, 0x6f, 0x69, 0x6e, 0x74, 0x65, 0x72, 0x5f, 0x66, 0x6c, 0x61, 0x67
        /*0046*/ 	.byte	0x67, 0x65, 0x64, 0x2e, 0x68, 0x70, 0x70, 0x00
	.type		$str$28,@object
	.size		$str$28,($str$27 - $str$28)
$str$28:
        /*004e*/ 	.byte	0x2f, 0x74, 0x6d, 0x70, 0x2f, 0x63, 0x75, 0x74, 0x6c, 0x61, 0x73, 0x73, 0x5f, 0x73, 0x77, 0x65
        /*005e*/ 	.byte	0x65, 0x70, 0x5f, 0x73, 0x72, 0x63, 0x2f, 0x69, 0x6e, 0x63, 0x6c, 0x75, 0x64, 0x65, 0x2f, 0x63
        /*006e*/ 	.byte	0x75, 0x74, 0x65, 0x2f, 0x61, 0x74, 0x6f, 0x6d, 0x2f, 0x63, 0x6f, 0x70, 0x79, 0x5f, 0x74, 0x72
        /*007e*/ 	.byte	0x61, 0x69, 0x74, 0x73, 0x5f, 0x73, 0x6d, 0x31, 0x30, 0x30, 0x2e, 0x68, 0x70, 0x70, 0x00
	.type		$str$27,@object
	.size		$str$27,(__unnamed_1 - $str$27)
$str$27:
        /*008d*/ 	.byte	0x28, 0x28, 0x75, 0x69, 0x6e, 0x74, 0x33, 0x32, 0x5f, 0x74, 0x28, 0x74, 0x68, 0x72, 0x65, 0x61
        /*009d*/ 	.byte	0x64, 0x49, 0x64, 0x78, 0x2e, 0x78, 0x29, 0x20, 0x2f, 0x20, 0x33, 0x32, 0x29, 0x20, 0x25, 0x20
        /*00ad*/ 	.byte	0x34, 0x29, 0x20, 0x3d, 0x3d, 0x20, 0x28, 0x28, 0x28, 0x74, 0x6d, 0x65, 0x6d, 0x5f, 0x61, 0x64
        /*00bd*/ 	.byte	0x64, 0x72, 0x20, 0x3e, 0x3e, 0x20, 0x31, 0x36, 0x29, 0x20, 0x2f, 0x20, 0x33, 0x32, 0x29, 0x20
        /*00cd*/ 	.byte	0x25, 0x20, 0x34, 0x29, 0x00
	.type		__unnamed_1,@object
	.size		__unnamed_1,(__unnamed_2 - __unnamed_1)
__unnamed_1:
        /*00d2*/ 	.byte	0x61, 0x75, 0x74, 0x6f, 0x20, 0x63, 0x75, 0x74, 0x65, 0x3a, 0x3a, 0x61, 0x73, 0x5f, 0x70, 0x6f
        /* <DEDUP_REMOVED lines=24> */
        /*0262*/ 	.byte	0x43, 0x3c, 0x32, 0x30, 0x34, 0x38, 0x3e, 0x3e, 0x3e, 0x3e, 0x5d, 0x00
	.type		__unnamed_2,@object
	.size		__unnamed_2,(.L_2 - __unnamed_2)
__unnamed_2:
        /* <DEDUP_REMOVED lines=42> */
        /*050e*/ 	.byte	0x3e, 0x5d, 0x00
.L_2:


//--------------------- .nv.shared._ZN7cutlass13device_kernelINS_4conv6kernel13ConvUniversalINS1_16ConvProblemShapeILNS1_8OperatorE1ELi2EEENS1_10collective14CollectiveConvINS1_47MainloopSm100TmaUmmaWarpSpecializedImplicitGemmILS5_1ELi12ELi2ELi1ELi2EN4cute5tupleIJNSA_1CILi2EEENSC_ILi1EEESE_EEEEENSB_IJNSC_ILi128EEESH_NSB_IJNSC_ILi32EEEEEEEEENS_10tfloat32_tESL_NSA_8TiledMMAINSA_8MMA_AtomIJNSA_23SM100_MMA_TF32_2x1SM_SSISL_SL_fLi128ELi128ELNSA_4UMMA5MajorE0ELSQ_1ELNSP_7ScaleInE0ELSR_0EEEEEENSA_6LayoutINSB_IJSE_SE_SE_EEENSB_IJNSC_ILi0EEESW_SW_EEEEENSB_IJNSA_10UnderscoreESZ_SZ_EEEEENS7_6detail27Sm100ImplicitGemmTileTraitsINSA_25SM100_TMA_2SM_LOAD_IM2COLENSA_14ComposedLayoutINSA_7SwizzleILi3ELi4ELi3EEENSA_18smem_ptr_flag_bitsILi32EEENSU_INSB_IJNSC_ILi8EEESI_EEENSB_IJSI_SE_EEEEEEEvEENS13_INSA_18SM100_TMA_2SM_LOADENS15_INS16_ILi2ELi5ELi2EEES19_NSU_INSB_IJSI_NSC_ILi4EEEEEENSB_IJSE_SI_EEEEEEEvEEEENS_8epilogue10collective18CollectiveEpilogueINS1P_23Sm100TmaWarpSpecializedILi4ELi2ELi16ELb1ELb0EEEJNSB_IJNSC_ILi64EEESH_SJ_EEENSB_IJNSU_IS1U_SE_EENSU_INSB_IJNSC_ILi16EEESD_EEENSB_IJSE_S1U_EEEEEEEESL_NSB_IJNSB_IJlllEEESE_SW_EEESL_S23_NS1P_6fusion15FusionCallbacksIS1T_NS24_17LinearCombinationISL_fSL_fLNS_15FloatRoundStyleE2EEES1V_S21_JEEENSA_5SM1004TMEM4LOAD26SM100_TMEM_LOAD_32dp32b16xENSA_20SM90_TMA_LOAD_IM2COLENS15_INS16_ILi2ELi4ELi3EEES19_NSU_INSB_IJS1A_S1X_EEENSB_IJS1X_SE_EEEEEEENSA_39AutoVectorizingCopyWithAssumedAlignmentILi128EEENSA_21SM90_TMA_STORE_IM2COLES2J_S2L_S2L_EEEvvEEEEvNT_6ParamsE --------------------------
	.section	.nv.shared._ZN7cutlass13device_kernelINS_4conv6kernel13ConvUniversalINS1_16ConvProblemShapeILNS1_8OperatorE1ELi2EEENS1_10collective14CollectiveConvINS1_47MainloopSm100TmaUmmaWarpSpecializedImplicitGemmILS5_1ELi12ELi2ELi1ELi2EN4cute5tupleIJNSA_1CILi2EEENSC_ILi1EEESE_EEEEENSB_IJNSC_ILi128EEESH_NSB_IJNSC_ILi32EEEEEEEEENS_10tfloat32_tESL_NSA_8TiledMMAINSA_8MMA_AtomIJNSA_23SM100_MMA_TF32_2x1SM_SSISL_SL_fLi128ELi128ELNSA_4UMMA5MajorE0ELSQ_1ELNSP_7ScaleInE0ELSR_0EEEEEENSA_6LayoutINSB_IJSE_SE_SE_EEENSB_IJNSC_ILi0EEESW_SW_EEEEENSB_IJNSA_10UnderscoreESZ_SZ_EEEEENS7_6detail27Sm100ImplicitGemmTileTraitsINSA_25SM100_TMA_2SM_LOAD_IM2COLENSA_14ComposedLayoutINSA_7SwizzleILi3ELi4ELi3EEENSA_18smem_ptr_flag_bitsILi32EEENSU_INSB_IJNSC_ILi8EEESI_EEENSB_IJSI_SE_EEEEEEEvEENS13_INSA_18SM100_TMA_2SM_LOADENS15_INS16_ILi2ELi5ELi2EEES19_NSU_INSB_IJSI_NSC_ILi4EEEEEENSB_IJSE_SI_EEEEEEEvEEEENS_8epilogue10collective18CollectiveEpilogueINS1P_23Sm100TmaWarpSpecializedILi4ELi2ELi16ELb1ELb0EEEJNSB_IJNSC_ILi64EEESH_SJ_EEENSB_IJNSU_IS1U_SE_EENSU_INSB_IJNSC_ILi16EEESD_EEENSB_IJSE_S1U_EEEEEEEESL_NSB_IJNSB_IJlllEEESE_SW_EEESL_S23_NS1P_6fusion15FusionCallbacksIS1T_NS24_17LinearCombinationISL_fSL_fLNS_15FloatRoundStyleE2EEES1V_S21_JEEENSA_5SM1004TMEM4LOAD26SM100_TMEM_LOAD_32dp32b16xENSA_20SM90_TMA_LOAD_IM2COLENS15_INS16_ILi2ELi4ELi3EEES19_NSU_INSB_IJS1A_S1X_EEENSB_IJS1X_SE_EEEEEEENSA_39AutoVectorizingCopyWithAssumedAlignmentILi128EEENSA_21SM90_TMA_STORE_IM2COLES2J_S2L_S2L_EEEvvEEEEvNT_6ParamsE,"aw",@nobits
	.sectionflags	@""
	.align	16
	.zero		1024


//--------------------- .nv.shared.reserved.0     --------------------------
	.section	.nv.shared.reserved.0,"aw",@nobits
	.weak		__nv_reservedSMEM_offset_0_alias
	.size		__nv_reservedSMEM_offset_0_alias, 0, 64
	.other		__nv_reservedSMEM_offset_0_alias,@"STO_CUDA_RESERVED_SHARED STV_DEFAULT"
__nv_reservedSMEM_offset_0_alias:
	.zero		0
.nv.shared.reserved.0:
	.zero		64
	.weak		__nv_reservedSMEM_tcgen05_partition
	.type		__nv_reservedSMEM_tcgen05_partition,@object
	.size		__nv_reservedSMEM_tcgen05_partition,(.L_0 - __nv_reservedSMEM_tcgen05_partition)
__nv_reservedSMEM_tcgen05_partition:
	.zero		32
.L_0:


//--------------------- .nv.global                --------------------------
	.section	.nv.global,"aw",@nobits
.nv.global:
	.type		_ZN39_INTERNAL_763a1280_4_k_cu_0d97f4d6_31724cute1_E,@object
	.size		_ZN39_INTERNAL_763a1280_4_k_cu_0d97f4d6_31724cute1_E,(_ZN39_INTERNAL_763a1280_4_k_cu_0d97f4d6_31724cuda3std3__45__cpo6cbeginE - _ZN39_INTERNAL_763a1280_4_k_cu_0d97f4d6_31724cute1_E)
_ZN39_INTERNAL_763a1280_4_k_cu_0d97f4d6_31724cute1_E:
	.zero		1
	.type		_ZN39_INTERNAL_763a1280_4_k_cu_0d97f4d6_31724cuda3std3__45__cpo6cbeginE,@object
	.size		_ZN39_INTERNAL_763a1280_4_k_cu_0d97f4d6_31724cuda3std3__45__cpo6cbeginE,(_ZN39_INTERNAL_763a1280_4_k_cu_0d97f4d6_31724cuda3std3__48in_placeE - _ZN39_INTERNAL_763a1280_4_k_cu_0d97f4d6_31724cuda3std3__45__cpo6cbeginE)
_ZN39_INTERNAL_763a1280_4_k_cu_0d97f4d6_31724cuda3std3__45__cpo6cbeginE:
	.zero		1
	.type		_ZN39_INTERNAL_763a1280_4_k_cu_0d97f4d6_31724cuda3std3__48in_placeE,@object
	.size		_ZN39_INTERNAL_763a1280_4_k_cu_0d97f4d6_31724cuda3std3__48in_placeE,(_ZN39_INTERNAL_763a1280_4_k_cu_0d97f4d6_31724cuda3std6ranges3__45__cpo9iter_moveE - _ZN39_INTERNAL_763a1280_4_k_cu_0d97f4d6_31724cuda3std3__48in_placeE)
_ZN39_INTERNAL_763a1280_4_k_cu_0d97f4d6_31724cuda3std3__48in_placeE:
	.zero		1
	.type		_ZN39_INTERNAL_763a1280_4_k_cu_0d97f4d6_31724cuda3std6ranges3__45__cpo9iter_moveE,@object
	.size		_ZN39_INTERNAL_763a1280_4_k_cu_0d97f4d6_31724cuda3std6ranges3__45__cpo9iter_moveE,(_ZN39_INTERNAL_763a1280_4_k_cu_0d97f4d6_31724cuda3std3__45__cpo5beginE - _ZN39_INTERNAL_763a1280_4_k_cu_0d97f4d6_31724cuda3std6ranges3__45__cpo9iter_moveE)
_ZN39_INTERNAL_763a1280_4_k_cu_0d97f4d6_31724cuda3std6ranges3__45__cpo9iter_moveE:
	.zero		1
	.type		_ZN39_INTERNAL_763a1280_4_k_cu_0d97f4d6_31724cuda3std3__45__cpo5beginE,@object
	.size		_ZN39_INTERNAL_763a1280_4_k_cu_0d97f4d6_31724cuda3std3__45__cpo5beginE,(_ZN39_INTERNAL_763a1280_4_k_cu_0d97f4d6_31724cuda3std3__441_GLOBAL__N__763a1280_4_k_cu_0d97f4d6_31726ignoreE - _ZN39_INTERNAL_763a1280_4_k_cu_0d97f4d6_31724cuda3std3__45__cpo5beginE)
_ZN39_INTERNAL_763a1280_4_k_cu_0d97f4d6_31724cuda3std3__45__cpo5beginE:
	.zero		1
	.type		_ZN39_INTERNAL_763a1280_4_k_cu_0d97f4d6_31724cuda3std3__441_GLOBAL__N__763a1280_4_k_cu_0d97f4d6_31726ignoreE,@object
	.size		_ZN39_INTERNAL_763a1280_4_k_cu_0d97f4d6_31724cuda3std3__441_GLOBAL__N__763a1280_4_k_cu_0d97f4d6_31726ignoreE,(_ZN39_INTERNAL_763a1280_4_k_cu_0d97f4d6_31724cute7productE - _ZN39_INTERNAL_763a1280_4_k_cu_0d97f4d6_31724cuda3std3__441_GLOBAL__N__763a1280_4_k_cu_0d97f4d6_31726ignoreE)
_ZN39_INTERNAL_763a1280_4_k_cu_0d97f4d6_31724cuda3std3__441_GLOBAL__N__763a1280_4_k_cu_0d97f4d6_31726ignoreE:
	.zero		1
	.type		_ZN39_INTERNAL_763a1280_4_k_cu_0d97f4d6_31724cute7productE,@object
	.size		_ZN39_INTERNAL_763a1280_4_k_cu_0d97f4d6_31724cute7productE,(_ZN39_INTERNAL_763a1280_4_k_cu_0d97f4d6_31724cuda3std3__45__cpo3endE - _ZN39_INTERNAL_763a1280_4_k_cu_0d97f4d6_31724cute7productE)
_ZN39_INTERNAL_763a1280_4_k_cu_0d97f4d6_31724cute7productE:
	.zero		1
	.type		_ZN39_INTERNAL_763a1280_4_k_cu_0d97f4d6_31724cuda3std3__45__cpo3endE,@object
	.size		_ZN39_INTERNAL_763a1280_4_k_cu_0d97f4d6_31724cuda3std3__45__cpo3endE,(_ZN39_INTERNAL_763a1280_4_k_cu_0d97f4d6_31724cuda3std3__419piecewise_constructE - _ZN39_INTERNAL_763a1280_4_k_cu_0d97f4d6_31724cuda3std3__45__cpo3endE)
_ZN39_INTERNAL_763a1280_4_k_cu_0d97f4d6_31724cuda3std3__45__cpo3endE:
	.zero		1
	.type		_ZN39_INTERNAL_763a1280_4_k_cu_0d97f4d6_31724cuda3std3__419piecewise_constructE,@object
	.size		_ZN39_INTERNAL_763a1280_4_k_cu_0d97f4d6_31724cuda3std3__419piecewise_constructE,(_ZN39_INTERNAL_763a1280_4_k_cu_0d97f4d6_31724cuda3std3__45__cpo4cendE - _ZN39_INTERNAL_763a1280_4_k_cu_0d97f4d6_31724cuda3std3__419piecewise_constructE)
_ZN39_INTERNAL_763a1280_4_k_cu_0d97f4d6_31724cuda3std3__419piecewise_constructE:
	.zero		1
	.type		_ZN39_INTERNAL_763a1280_4_k_cu_0d97f4d6_31724cuda3std3__45__cpo4cendE,@object
	.size		_ZN39_INTERNAL_763a1280_4_k_cu_0d97f4d6_31724cuda3std3__45__cpo4cendE,(_ZN39_INTERNAL_763a1280_4_k_cu_0d97f4d6_31724cuda3std6ranges3__45__cpo4swapE - _ZN39_INTERNAL_763a1280_4_k_cu_0d97f4d6_31724cuda3std3__45__cpo4cendE)
_ZN39_INTERNAL_763a1280_4_k_cu_0d97f4d6_31724cuda3std3__45__cpo4cendE:
	.zero		1
	.type		_ZN39_INTERNAL_763a1280_4_k_cu_0d97f4d6_31724cuda3std6ranges3__45__cpo4swapE,@object
	.size		_ZN39_INTERNAL_763a1280_4_k_cu_0d97f4d6_31724cuda3std6ranges3__45__cpo4swapE,(.L_10 - _ZN39_INTERNAL_763a1280_4_k_cu_0d97f4d6_31724cuda3std6ranges3__45__cpo4swapE)
_ZN39_INTERNAL_763a1280_4_k_cu_0d97f4d6_31724cuda3std6ranges3__45__cpo4swapE:
	.zero		1
.L_10:


//--------------------- .nv.constant0._ZN7cutlass13device_kernelINS_4conv6kernel13ConvUniversalINS1_16ConvProblemShapeILNS1_8OperatorE1ELi2EEENS1_10collective14CollectiveConvINS1_47MainloopSm100TmaUmmaWarpSpecializedImplicitGemmILS5_1ELi12ELi2ELi1ELi2EN4cute5tupleIJNSA_1CILi2EEENSC_ILi1EEESE_EEEEENSB_IJNSC_ILi128EEESH_NSB_IJNSC_ILi32EEEEEEEEENS_10tfloat32_tESL_NSA_8TiledMMAINSA_8MMA_AtomIJNSA_23SM100_MMA_TF32_2x1SM_SSISL_SL_fLi128ELi128ELNSA_4UMMA5MajorE0ELSQ_1ELNSP_7ScaleInE0ELSR_0EEEEEENSA_6LayoutINSB_IJSE_SE_SE_EEENSB_IJNSC_ILi0EEESW_SW_EEEEENSB_IJNSA_10UnderscoreESZ_SZ_EEEEENS7_6detail27Sm100ImplicitGemmTileTraitsINSA_25SM100_TMA_2SM_LOAD_IM2COLENSA_14ComposedLayoutINSA_7SwizzleILi3ELi4ELi3EEENSA_18smem_ptr_flag_bitsILi32EEENSU_INSB_IJNSC_ILi8EEESI_EEENSB_IJSI_SE_EEEEEEEvEENS13_INSA_18SM100_TMA_2SM_LOADENS15_INS16_ILi2ELi5ELi2EEES19_NSU_INSB_IJSI_NSC_ILi4EEEEEENSB_IJSE_SI_EEEEEEEvEEEENS_8epilogue10collective18CollectiveEpilogueINS1P_23Sm100TmaWarpSpecializedILi4ELi2ELi16ELb1ELb0EEEJNSB_IJNSC_ILi64EEESH_SJ_EEENSB_IJNSU_IS1U_SE_EENSU_INSB_IJNSC_ILi16EEESD_EEENSB_IJSE_S1U_EEEEEEEESL_NSB_IJNSB_IJlllEEESE_SW_EEESL_S23_NS1P_6fusion15FusionCallbacksIS1T_NS24_17LinearCombinationISL_fSL_fLNS_15FloatRoundStyleE2EEES1V_S21_JEEENSA_5SM1004TMEM4LOAD26SM100_TMEM_LOAD_32dp32b16xENSA_20SM90_TMA_LOAD_IM2COLENS15_INS16_ILi2ELi4ELi3EEES19_NSU_INSB_IJS1A_S1X_EEENSB_IJS1X_SE_EEEEEEENSA_39AutoVectorizingCopyWithAssumedAlignmentILi128EEENSA_21SM90_TMA_STORE_IM2COLES2J_S2L_S2L_EEEvvEEEEvNT_6ParamsE --------------------------
	.section	.nv.constant0._ZN7cutlass13device_kernelINS_4conv6kernel13ConvUniversalINS1_16ConvProblemShapeILNS1_8OperatorE1ELi2EEENS1_10collective14CollectiveConvINS1_47MainloopSm100TmaUmmaWarpSpecializedImplicitGemmILS5_1ELi12ELi2ELi1ELi2EN4cute5tupleIJNSA_1CILi2EEENSC_ILi1EEESE_EEEEENSB_IJNSC_ILi128EEESH_NSB_IJNSC_ILi32EEEEEEEEENS_10tfloat32_tESL_NSA_8TiledMMAINSA_8MMA_AtomIJNSA_23SM100_MMA_TF32_2x1SM_SSISL_SL_fLi128ELi128ELNSA_4UMMA5MajorE0ELSQ_1ELNSP_7ScaleInE0ELSR_0EEEEEENSA_6LayoutINSB_IJSE_SE_SE_EEENSB_IJNSC_ILi0EEESW_SW_EEEEENSB_IJNSA_10UnderscoreESZ_SZ_EEEEENS7_6detail27Sm100ImplicitGemmTileTraitsINSA_25SM100_TMA_2SM_LOAD_IM2COLENSA_14ComposedLayoutINSA_7SwizzleILi3ELi4ELi3EEENSA_18smem_ptr_flag_bitsILi32EEENSU_INSB_IJNSC_ILi8EEESI_EEENSB_IJSI_SE_EEEEEEEvEENS13_INSA_18SM100_TMA_2SM_LOADENS15_INS16_ILi2ELi5ELi2EEES19_NSU_INSB_IJSI_NSC_ILi4EEEEEENSB_IJSE_SI_EEEEEEEvEEEENS_8epilogue10collective18CollectiveEpilogueINS1P_23Sm100TmaWarpSpecializedILi4ELi2ELi16ELb1ELb0EEEJNSB_IJNSC_ILi64EEESH_SJ_EEENSB_IJNSU_IS1U_SE_EENSU_INSB_IJNSC_ILi16EEESD_EEENSB_IJSE_S1U_EEEEEEEESL_NSB_IJNSB_IJlllEEESE_SW_EEESL_S23_NS1P_6fusion15FusionCallbacksIS1T_NS24_17LinearCombinationISL_fSL_fLNS_15FloatRoundStyleE2EEES1V_S21_JEEENSA_5SM1004TMEM4LOAD26SM100_TMEM_LOAD_32dp32b16xENSA_20SM90_TMA_LOAD_IM2COLENS15_INS16_ILi2ELi4ELi3EEES19_NSU_INSB_IJS1A_S1X_EEENSB_IJS1X_SE_EEEEEEENSA_39AutoVectorizingCopyWithAssumedAlignmentILi128EEENSA_21SM90_TMA_STORE_IM2COLES2J_S2L_S2L_EEEvvEEEEvNT_6ParamsE,"a",@progbits
	.sectionflags	@""
	.align	4
.nv.constant0._ZN7cutlass13device_kernelINS_4conv6kernel13ConvUniversalINS1_16ConvProblemShapeILNS1_8OperatorE1ELi2EEENS1_10collective14CollectiveConvINS1_47MainloopSm100TmaUmmaWarpSpecializedImplicitGemmILS5_1ELi12ELi2ELi1ELi2EN4cute5tupleIJNSA_1CILi2EEENSC_ILi1EEESE_EEEEENSB_IJNSC_ILi128EEESH_NSB_IJNSC_ILi32EEEEEEEEENS_10tfloat32_tESL_NSA_8TiledMMAINSA_8MMA_AtomIJNSA_23SM100_MMA_TF32_2x1SM_SSISL_SL_fLi128ELi128ELNSA_4UMMA5MajorE0ELSQ_1ELNSP_7ScaleInE0ELSR_0EEEEEENSA_6LayoutINSB_IJSE_SE_SE_EEENSB_IJNSC_ILi0EEESW_SW_EEEEENSB_IJNSA_10UnderscoreESZ_SZ_EEEEENS7_6detail27Sm100ImplicitGemmTileTraitsINSA_25SM100_TMA_2SM_LOAD_IM2COLENSA_14ComposedLayoutINSA_7SwizzleILi3ELi4ELi3EEENSA_18smem_ptr_flag_bitsILi32EEENSU_INSB_IJNSC_ILi8EEESI_EEENSB_IJSI_SE_EEEEEEEvEENS13_INSA_18SM100_TMA_2SM_LOADENS15_INS16_ILi2ELi5ELi2EEES19_NSU_INSB_IJSI_NSC_ILi4EEEEEENSB_IJSE_SI_EEEEEEEvEEEENS_8epilogue10collective18CollectiveEpilogueINS1P_23Sm100TmaWarpSpecializedILi4ELi2ELi16ELb1ELb0EEEJNSB_IJNSC_ILi64EEESH_SJ_EEENSB_IJNSU_IS1U_SE_EENSU_INSB_IJNSC_ILi16EEESD_EEENSB_IJSE_S1U_EEEEEEEESL_NSB_IJNSB_IJlllEEESE_SW_EEESL_S23_NS1P_6fusion15FusionCallbacksIS1T_NS24_17LinearCombinationISL_fSL_fLNS_15FloatRoundStyleE2EEES1V_S21_JEEENSA_5SM1004TMEM4LOAD26SM100_TMEM_LOAD_32dp32b16xENSA_20SM90_TMA_LOAD_IM2COLENS15_INS16_ILi2ELi4ELi3EEES19_NSU_INSB_IJS1A_S1X_EEENSB_IJS1X_SE_EEEEEEENSA_39AutoVectorizingCopyWithAssumedAlignmentILi128EEENSA_21SM90_TMA_STORE_IM2COLES2J_S2L_S2L_EEEvvEEEEvNT_6ParamsE:
	.zero		2944


//--------------------- SYMBOLS --------------------------

	.type		.nv.reservedSmem.offset0,@object
	.size		.nv.reservedSmem.offset0,0x4
	.type		.nv.reservedSmem.cap,@object
	.size		.nv.reservedSmem.cap,0x4
	.type		__assertfail,@function
